def attn_fwd(
    Q,
    K,
    V,
    Out,
    Lse,
    sm_scale,
    stride_qz,
    stride_qh,
    stride_qm,
    stride_qk,
    stride_kz,
    stride_kh,
    stride_kn,
    stride_kk,
    stride_vz,
    stride_vh,
    stride_vn,
    stride_vk,
    stride_oz,
    stride_oh,
    stride_om,
    stride_ok,
    seqlen_q,
    seqlen_k,
    BLOCK_M: tl.constexpr,
    BLOCK_N: tl.constexpr,
    HEAD_DIM: tl.constexpr,
    CAUSAL: tl.constexpr,
):
    start_m = tl.program_id(0)
    off_hz = tl.program_id(1)
    q_off = off_hz * stride_qh
    k_off = off_hz * stride_kh
    v_off = off_hz * stride_vh
    offs_m = start_m * BLOCK_M + tl.arange(0, BLOCK_M)
    offs_d = tl.arange(0, HEAD_DIM)
    offs_n = tl.arange(0, BLOCK_N)
    q_ptrs = Q + q_off + offs_m[:, None] * stride_qm + offs_d[None, :] * stride_qk
    k_ptrs = K + k_off + offs_d[:, None] * stride_kk + offs_n[None, :] * stride_kn
    v_ptrs = V + v_off + offs_n[:, None] * stride_vn + offs_d[None, :] * stride_vk
    m_i = tl.full([BLOCK_M], float("-inf"), dtype=tl.float32)
    l_i = tl.zeros([BLOCK_M], dtype=tl.float32) + 1.0
    acc = tl.zeros([BLOCK_M, HEAD_DIM], dtype=tl.float32)
    q = tl.load(q_ptrs)
    acc, l_i, m_i = _attn_fwd_inner(
        acc,
        l_i,
        m_i,
        q,
        k_ptrs,
        v_ptrs,
        sm_scale,
        stride_kn,
        stride_vn,
        start_m,
        seqlen_k,
        BLOCK_M,
        BLOCK_N,
        HEAD_DIM,
        CAUSAL,
    )
    acc = acc / l_i[:, None]
    lse = m_i + tl.math.log2(l_i) / 1.4426950408889634
    o_ptrs = (
        Out
        + off_hz * stride_oh
        + offs_m[:, None] * stride_om
        + offs_d[None, :] * stride_ok
    )
    tl.store(o_ptrs, acc.to(Out.dtype.element_ty))
    tl.store(Lse + off_hz * seqlen_q + offs_m, lse)

# config = {"BLOCK_M": 64, "BLOCK_N": 32, "HEAD_DIM": 128, "arch": "sm_90", "causal": false, "dtype": "fp8e4m3", "num_stages": 3, "num_warps": 4}
# arch = sm_90


// ===== COMPILED SASS (sm_90a) =====

	.target	sm_90a

	.elftype	@"ET_EXEC"


//--------------------- .note.nv.tkinfo           --------------------------
	.section	.note.nv.tkinfo,"",@"SHT_NOTE"
	.sectionflags	@"SHF_NOTE_NV_TKINFO"
	.tkinfo
        /*0018*/ 	.word	0x00000002
        /*0030*/ 	.string	""
        /*0030*/ 	.string	"ptxas"
        /*0030*/ 	.string	"Cuda compilation tools, release 13.0, V13.0.88"
        /*0030*/ 	.string	"Build cuda_13.0.r13.0/compiler.36424714_0"
        /*0030*/ 	.string	"-v  -suppress-debug-info  -lineinfo  -arch sm_90a "



//--------------------- .note.nv.cuinfo           --------------------------
	.section	.note.nv.cuinfo,"",@"SHT_NOTE"
	.sectionflags	@"SHF_NOTE_NV_CUINFO"
        /*0018*/ 	.short	0x0002
        /*001a*/ 	.short	0x005a
        /*001c*/ 	.short	0x0082
	.zero		2


//--------------------- .nv.info                  --------------------------
	.section	.nv.info,"",@"SHT_CUDA_INFO"
	.align	4


	//----- nvinfo : EIATTR_REGCOUNT
	.align		4
        /*0000*/ 	.byte	0x04, 0x2f
        /*0002*/ 	.short	(.L_2 - .L_1)
	.align		4
.L_1:
        /*0004*/ 	.word	index@(attn_fwd)
        /*0008*/ 	.word	0x000000fe


	//----- nvinfo : EIATTR_FRAME_SIZE
	.align		4
.L_2:
        /*000c*/ 	.byte	0x04, 0x11
        /*000e*/ 	.short	(.L_4 - .L_3)
	.align		4
.L_3:
        /*0010*/ 	.word	index@(attn_fwd)
        /*0014*/ 	.word	0x00000000


	//----- nvinfo : EIATTR_MIN_STACK_SIZE
	.align		4
.L_4:
        /*0018*/ 	.byte	0x04, 0x12
        /*001a*/ 	.short	(.L_6 - .L_5)
	.align		4
.L_5:
        /*001c*/ 	.word	index@(attn_fwd)
        /*0020*/ 	.word	0x00000000
.L_6:


//--------------------- .nv.compat                --------------------------
	.section	.nv.compat,"",@"SHT_CUDA_COMPAT_INFO"
	.align	4
        /*0000*/ 	.byte	0x02, 0x09, 0x01, 0x00, 0x02, 0x02, 0x04, 0x00, 0x02, 0x05, 0x05, 0x00, 0x03, 0x07, 0x01, 0x01
        /*0010*/ 	.byte	0x02, 0x03, 0x00, 0x00, 0x02, 0x06, 0x01, 0x00, 0x04, 0x0b, 0x08, 0x00, 0x00, 0x00, 0x00, 0x00
        /*0020*/ 	.byte	0x00, 0x00, 0x00, 0x00


//--------------------- .nv.info.attn_fwd         --------------------------
	.section	.nv.info.attn_fwd,"",@"SHT_CUDA_INFO"
	.sectionflags	@""
	.align	4


	//----- nvinfo : EIATTR_CUDA_API_VERSION
	.align		4
        /*0000*/ 	.byte	0x04, 0x37
        /*0002*/ 	.short	(.L_8 - .L_7)
.L_7:
        /*0004*/ 	.word	0x00000082


	//----- nvinfo : EIATTR_KPARAM_INFO
	.align		4
.L_8:
        /*0008*/ 	.byte	0x04, 0x17
        /*000a*/ 	.short	(.L_10 - .L_9)
.L_9:
        /*000c*/ 	.word	0x00000000
        /*0010*/ 	.short	0x0019
        /*0012*/ 	.short	0x0080
        /*0014*/ 	.byte	0x00, 0xf4, 0x21, 0x00


	//----- nvinfo : EIATTR_KPARAM_INFO
	.align		4
.L_10:
        /*0018*/ 	.byte	0x04, 0x17
        /*001a*/ 	.short	(.L_12 - .L_11)
.L_11:
        /*001c*/ 	.word	0x00000000
        /*0020*/ 	.short	0x0018
        /*0022*/ 	.short	0x0078
        /*0024*/ 	.byte	0x00, 0xf4, 0x21, 0x00


	//----- nvinfo : EIATTR_KPARAM_INFO
	.align		4
.L_12:
        /*0028*/ 	.byte	0x04, 0x17
        /*002a*/ 	.short	(.L_14 - .L_13)
.L_13:
        /*002c*/ 	.word	0x00000000
        /*0030*/ 	.short	0x0017
        /*0032*/ 	.short	0x0070
        /*0034*/ 	.byte	0x00, 0xf0, 0x11, 0x00


	//----- nvinfo : EIATTR_KPARAM_INFO
	.align		4
.L_14:
        /*0038*/ 	.byte	0x04, 0x17
        /*003a*/ 	.short	(.L_16 - .L_15)
.L_15:
        /*003c*/ 	.word	0x00000000
        /*0040*/ 	.short	0x0016
        /*0042*/ 	.short	0x006c
        /*0044*/ 	.byte	0x00, 0xf0, 0x11, 0x00


	//----- nvinfo : EIATTR_KPARAM_INFO
	.align		4
.L_16:
        /*0048*/ 	.byte	0x04, 0x17
        /*004a*/ 	.short	(.L_18 - .L_17)
.L_17:
        /*004c*/ 	.word	0x00000000
        /*0050*/ 	.short	0x0015
        /*0052*/ 	.short	0x0068
        /*0054*/ 	.byte	0x00, 0xf0, 0x11, 0x00


	//----- nvinfo : EIATTR_KPARAM_INFO
	.align		4
.L_18:
        /*0058*/ 	.byte	0x04, 0x17
        /*005a*/ 	.short	(.L_20 - .L_19)
.L_19:
        /*005c*/ 	.word	0x00000000
        /*0060*/ 	.short	0x0014
        /*0062*/ 	.short	0x0064
        /*0064*/ 	.byte	0x00, 0xf0, 0x11, 0x00


	//----- nvinfo : EIATTR_KPARAM_INFO
	.align		4
.L_20:
        /*0068*/ 	.byte	0x04, 0x17
        /*006a*/ 	.short	(.L_22 - .L_21)
.L_21:
        /*006c*/ 	.word	0x00000000
        /*0070*/ 	.short	0x0013
        /*0072*/ 	.short	0x0060
        /*0074*/ 	.byte	0x00, 0xf0, 0x11, 0x00


	//----- nvinfo : EIATTR_KPARAM_INFO
	.align		4
.L_22:
        /*0078*/ 	.byte	0x04, 0x17
        /*007a*/ 	.short	(.L_24 - .L_23)
.L_23:
        /*007c*/ 	.word	0x00000000
        /*0080*/ 	.short	0x0012
        /*0082*/ 	.short	0x005c
        /*0084*/ 	.byte	0x00, 0xf0, 0x11, 0x00


	//----- nvinfo : EIATTR_KPARAM_INFO
	.align		4
.L_24:
        /*0088*/ 	.byte	0x04, 0x17
        /*008a*/ 	.short	(.L_26 - .L_25)
.L_25:
        /*008c*/ 	.word	0x00000000
        /*0090*/ 	.short	0x0011
        /*0092*/ 	.short	0x0058
        /*0094*/ 	.byte	0x00, 0xf0, 0x11, 0x00


	//----- nvinfo : EIATTR_KPARAM_INFO
	.align		4
.L_26:
        /*0098*/ 	.byte	0x04, 0x17
        /*009a*/ 	.short	(.L_28 - .L_27)
.L_27:
        /*009c*/ 	.word	0x00000000
        /*00a0*/ 	.short	0x0010
        /*00a2*/ 	.short	0x0054
        /*00a4*/ 	.byte	0x00, 0xf0, 0x11, 0x00


	//----- nvinfo : EIATTR_KPARAM_INFO
	.align		4
.L_28:
        /*00a8*/ 	.byte	0x04, 0x17
        /*00aa*/ 	.short	(.L_30 - .L_29)
.L_29:
        /*00ac*/ 	.word	0x00000000
        /*00b0*/ 	.short	0x000f
        /*00b2*/ 	.short	0x0050
        /*00b4*/ 	.byte	0x00, 0xf0, 0x11, 0x00


	//----- nvinfo : EIATTR_KPARAM_INFO
	.align		4
.L_30:
        /*00b8*/ 	.byte	0x04, 0x17
        /*00ba*/ 	.short	(.L_32 - .L_31)
.L_31:
        /*00bc*/ 	.word	0x00000000
        /*00c0*/ 	.short	0x000e
        /*00c2*/ 	.short	0x004c
        /*00c4*/ 	.byte	0x00, 0xf0, 0x11, 0x00


	//----- nvinfo : EIATTR_KPARAM_INFO
	.align		4
.L_32:
        /*00c8*/ 	.byte	0x04, 0x17
        /*00ca*/ 	.short	(.L_34 - .L_33)
.L_33:
        /*00cc*/ 	.word	0x00000000
        /*00d0*/ 	.short	0x000d
        /*00d2*/ 	.short	0x0048
        /*00d4*/ 	.byte	0x00, 0xf0, 0x11, 0x00


	//----- nvinfo : EIATTR_KPARAM_INFO
	.align		4
.L_34:
        /*00d8*/ 	.byte	0x04, 0x17
        /*00da*/ 	.short	(.L_36 - .L_35)
.L_35:
        /*00dc*/ 	.word	0x00000000
        /*00e0*/ 	.short	0x000c
        /*00e2*/ 	.short	0x0044
        /*00e4*/ 	.byte	0x00, 0xf0, 0x11, 0x00


	//----- nvinfo : EIATTR_KPARAM_INFO
	.align		4
.L_36:
        /*00e8*/ 	.byte	0x04, 0x17
        /*00ea*/ 	.short	(.L_38 - .L_37)
.L_37:
        /*00ec*/ 	.word	0x00000000
        /*00f0*/ 	.short	0x000b
        /*00f2*/ 	.short	0x0040
        /*00f4*/ 	.byte	0x00, 0xf0, 0x11, 0x00


	//----- nvinfo : EIATTR_KPARAM_INFO
	.align		4
.L_38:
        /*00f8*/ 	.byte	0x04, 0x17
        /*00fa*/ 	.short	(.L_40 - .L_39)
.L_39:
        /*00fc*/ 	.word	0x00000000
        /*0100*/ 	.short	0x000a
        /*0102*/ 	.short	0x003c
        /*0104*/ 	.byte	0x00, 0xf0, 0x11, 0x00


	//----- nvinfo : EIATTR_KPARAM_INFO
	.align		4
.L_40:
        /*0108*/ 	.byte	0x04, 0x17
        /*010a*/ 	.short	(.L_42 - .L_41)
.L_41:
        /*010c*/ 	.word	0x00000000
        /*0110*/ 	.short	0x0009
        /*0112*/ 	.short	0x0038
        /*0114*/ 	.byte	0x00, 0xf0, 0x11, 0x00


	//----- nvinfo : EIATTR_KPARAM_INFO
	.align		4
.L_42:
        /*0118*/ 	.byte	0x04, 0x17
        /*011a*/ 	.short	(.L_44 - .L_43)
.L_43:
        /*011c*/ 	.word	0x00000000
        /*0120*/ 	.short	0x0008
        /*0122*/ 	.short	0x0034
        /*0124*/ 	.byte	0x00, 0xf0, 0x11, 0x00


	//----- nvinfo : EIATTR_KPARAM_INFO
	.align		4
.L_44:
        /*0128*/ 	.byte	0x04, 0x17
        /*012a*/ 	.short	(.L_46 - .L_45)
.L_45:
        /*012c*/ 	.word	0x00000000
        /*0130*/ 	.short	0x0007
        /*0132*/ 	.short	0x0030
        /*0134*/ 	.byte	0x00, 0xf0, 0x11, 0x00


	//----- nvinfo : EIATTR_KPARAM_INFO
	.align		4
.L_46:
        /*0138*/ 	.byte	0x04, 0x17
        /*013a*/ 	.short	(.L_48 - .L_47)
.L_47:
        /*013c*/ 	.word	0x00000000
        /*0140*/ 	.short	0x0006
        /*0142*/ 	.short	0x002c
        /*0144*/ 	.byte	0x00, 0xf0, 0x11, 0x00


	//----- nvinfo : EIATTR_KPARAM_INFO
	.align		4
.L_48:
        /*0148*/ 	.byte	0x04, 0x17
        /*014a*/ 	.short	(.L_50 - .L_49)
.L_49:
        /*014c*/ 	.word	0x00000000
        /*0150*/ 	.short	0x0005
        /*0152*/ 	.short	0x0028
        /*0154*/ 	.byte	0x00, 0xf0, 0x11, 0x00


	//----- nvinfo : EIATTR_KPARAM_INFO
	.align		4
.L_50:
        /*0158*/ 	.byte	0x04, 0x17
        /*015a*/ 	.short	(.L_52 - .L_51)
.L_51:
        /*015c*/ 	.word	0x00000000
        /*0160*/ 	.short	0x0004
        /*0162*/ 	.short	0x0020
        /*0164*/ 	.byte	0x00, 0xf4, 0x21, 0x00


	//----- nvinfo : EIATTR_KPARAM_INFO
	.align		4
.L_52:
        /*0168*/ 	.byte	0x04, 0x17
        /*016a*/ 	.short	(.L_54 - .L_53)
.L_53:
        /*016c*/ 	.word	0x00000000
        /*0170*/ 	.short	0x0003
        /*0172*/ 	.short	0x0018
        /*0174*/ 	.byte	0x00, 0xf4, 0x21, 0x00


	//----- nvinfo : EIATTR_KPARAM_INFO
	.align		4
.L_54:
        /*0178*/ 	.byte	0x04, 0x17
        /*017a*/ 	.short	(.L_56 - .L_55)
.L_55:
        /*017c*/ 	.word	0x00000000
        /*0180*/ 	.short	0x0002
        /*0182*/ 	.short	0x0010
        /*0184*/ 	.byte	0x00, 0xf4, 0x21, 0x00


	//----- nvinfo : EIATTR_KPARAM_INFO
	.align		4
.L_56:
        /*0188*/ 	.byte	0x04, 0x17
        /*018a*/ 	.short	(.L_58 - .L_57)
.L_57:
        /*018c*/ 	.word	0x00000000
        /*0190*/ 	.short	0x0001
        /*0192*/ 	.short	0x0008
        /*0194*/ 	.byte	0x00, 0xf4, 0x21, 0x00


	//----- nvinfo : EIATTR_KPARAM_INFO
	.align		4
.L_58:
        /*0198*/ 	.byte	0x04, 0x17
        /*019a*/ 	.short	(.L_60 - .L_59)
.L_59:
        /*019c*/ 	.word	0x00000000
        /*01a0*/ 	.short	0x0000
        /*01a2*/ 	.short	0x0000
        /*01a4*/ 	.byte	0x00, 0xf4, 0x21, 0x00


	//----- nvinfo : EIATTR_SPARSE_MMA_MASK
	.align		4
.L_60:
        /*01a8*/ 	.byte	0x03, 0x50
        /*01aa*/ 	.short	0x0000


	//----- nvinfo : EIATTR_MAXREG_COUNT
	.align		4
        /*01ac*/ 	.byte	0x03, 0x1b
        /*01ae*/ 	.short	0x00ff


	//----- nvinfo : EIATTR_NUM_BARRIERS
	.align		4
        /*01b0*/ 	.byte	0x02, 0x4c
        /*01b2*/ 	.byte	0x01
	.zero		1


	//----- nvinfo : EIATTR_MERCURY_ISA_VERSION
	.align		4
        /*01b4*/ 	.byte	0x03, 0x5f
        /*01b6*/ 	.short	0x0101


	//----- nvinfo : EIATTR_COOP_GROUP_MASK_REGIDS
	.align		4
        /*01b8*/ 	.byte	0x04, 0x29
        /*01ba*/ 	.short	(.L_62 - .L_61)


	//   ....[0]....
.L_61:
        /*01bc*/ 	.word	0xffffffff


	//   ....[1]....
        /*01c0*/ 	.word	0xffffffff


	//   ....[2]....
        /*01c4*/ 	.word	0xffffffff


	//   ....[3]....
        /*01c8*/ 	.word	0xffffffff


	//   ....[4]....
        /*01cc*/ 	.word	0xffffffff


	//   ....[5]....
        /*01d0*/ 	.word	0xffffffff


	//   ....[6]....
        /*01d4*/ 	.word	0xffffffff


	//   ....[7]....
        /*01d8*/ 	.word	0xffffffff


	//   ....[8]....
        /*01dc*/ 	.word	0xffffffff


	//   ....[9]....
        /*01e0*/ 	.word	0xffffffff


	//   ....[10]....
        /*01e4*/ 	.word	0xffffffff


	//   ....[11]....
        /*01e8*/ 	.word	0xffffffff


	//----- nvinfo : EIATTR_COOP_GROUP_INSTR_OFFSETS
	.align		4
.L_62:
        /*01ec*/ 	.byte	0x04, 0x28
        /*01ee*/ 	.short	(.L_64 - .L_63)


	//   ....[0]....
.L_63:
        /*01f0*/ 	.word	0x00003d60


	//   ....[1]....
        /*01f4*/ 	.word	0x00003e50


	//   ....[2]....
        /*01f8*/ 	.word	0x00003e80


	//   ....[3]....
        /*01fc*/ 	.word	0x00003ee0


	//   ....[4]....
        /*0200*/ 	.word	0x00004460


	//   ....[5]....
        /*0204*/ 	.word	0x00004470


	//   ....[6]....
        /*0208*/ 	.word	0x00004530


	//   ....[7]....
        /*020c*/ 	.word	0x00004550


	//   ....[8]....
        /*0210*/ 	.word	0x00004ae0


	//   ....[9]....
        /*0214*/ 	.word	0x00004af0


	//   ....[10]....
        /*0218*/ 	.word	0x00004b30


	//   ....[11]....
        /*021c*/ 	.word	0x00004b40


	//----- nvinfo : EIATTR_EXIT_INSTR_OFFSETS
	.align		4
.L_64:
        /*0220*/ 	.byte	0x04, 0x1c
        /*0222*/ 	.short	(.L_66 - .L_65)


	//   ....[0]....
.L_65:
        /*0224*/ 	.word	0x00008340


	//   ....[1]....
        /*0228*/ 	.word	0x00008370


	//----- nvinfo : EIATTR_REQNTID
	.align		4
.L_66:
        /*022c*/ 	.byte	0x04, 0x10
        /*022e*/ 	.short	(.L_68 - .L_67)
.L_67:
        /*0230*/ 	.word	0x00000080
        /*0234*/ 	.word	0x00000001
        /*0238*/ 	.word	0x00000001


	//----- nvinfo : EIATTR_CBANK_PARAM_SIZE
	.align		4
.L_68:
        /*023c*/ 	.byte	0x03, 0x19
        /*023e*/ 	.short	0x0088


	//----- nvinfo : EIATTR_PARAM_CBANK
	.align		4
        /*0240*/ 	.byte	0x04, 0x0a
        /*0242*/ 	.short	(.L_70 - .L_69)
	.align		4
.L_69:
        /*0244*/ 	.word	index@(.nv.constant0.attn_fwd)
        /*0248*/ 	.short	0x0210
        /*024a*/ 	.short	0x0088


	//----- nvinfo : EIATTR_SW_WAR
	.align		4
.L_70:
        /*024c*/ 	.byte	0x04, 0x36
        /*024e*/ 	.short	(.L_72 - .L_71)
.L_71:
        /*0250*/ 	.word	0x00000008
.L_72:


//--------------------- .nv.callgraph             --------------------------
	.section	.nv.callgraph,"",@"SHT_CUDA_CALLGRAPH"
	.align	4
	.sectionentsize	8
	.align		4
        /*0000*/ 	.word	0x00000000
	.align		4
        /*0004*/ 	.word	0xffffffff
	.align		4
        /*0008*/ 	.word	0x00000000
	.align		4
        /*000c*/ 	.word	0xfffffffe
	.align		4
        /*0010*/ 	.word	0x00000000
	.align		4
        /*0014*/ 	.word	0xfffffffd
	.align		4
        /*0018*/ 	.word	0x00000000
	.align		4
        /*001c*/ 	.word	0xfffffffc


//--------------------- .nv.constant4             --------------------------
	.section	.nv.constant4,"a",@progbits
	.align	8
	.align		8
.nv.constant4:
        /*0000*/ 	.dword	_$_str


//--------------------- .text.attn_fwd            --------------------------
	.section	.text.attn_fwd,"ax",@progbits
	.align	128
        .global         attn_fwd
        .type           attn_fwd,@function
        .size           attn_fwd,(.L_x_3 - attn_fwd)
        .other          attn_fwd,@"STO_CUDA_ENTRY STV_DEFAULT"
attn_fwd:
.text.attn_fwd:
[----:B------:R-:W0:Y:S01]  /*0000*/  LDC R1, c[0x0][0x28] ;  /* 0x00000a00ff017b82 */ /* 0x000e220000000800 */
[----:B------:R-:W1:Y:S07]  /*0010*/  S2R R3, SR_TID.X ;  /* 0x0000000000037919 */ /* 0x000e6e0000002100 */
[----:B------:R-:W2:Y:S01]  /*0020*/  S2UR UR17, SR_CTAID.Y ;  /* 0x00000000001179c3 */ /* 0x000ea20000002600 */
[----:B------:R-:W-:Y:S01]  /*0030*/  ULDC.64 UR4, c[0x0][0x240] ;  /* 0x0000900000047ab9 */ /* 0x000fe20000000a00 */
[----:B------:R-:W-:Y:S01]  /*0040*/  ULDC.64 UR18, c[0x0][0x208] ;  /* 0x0000820000127ab9 */ /* 0x000fe20000000a00 */
[----:B------:R-:W3:Y:S05]  /*0050*/  S2R R5, SR_CTAID.X ;  /* 0x0000000000057919 */ /* 0x000eea0000002500 */
[----:B------:R-:W4:Y:S08]  /*0060*/  LDC R7, c[0x0][0x248] ;  /* 0x00009200ff077b82 */ /* 0x000f300000000800 */
[----:B------:R-:W5:Y:S01]  /*0070*/  LDC.64 R8, c[0x0][0x210] ;  /* 0x00008400ff087b82 */ /* 0x000f620000000a00 */
[----:B--2---:R-:W-:Y:S01]  /*0080*/  UIMAD UR4, UR17, UR4, URZ ;  /* 0x00000004110472a4 */ /* 0x004fe2000f8e023f */
[----:B-1----:R-:W-:-:S02]  /*0090*/  LOP3.LUT R0, R3, 0x3f, RZ, 0xc0, !PT ;  /* 0x0000003f03007812 */ /* 0x002fc400078ec0ff */
[----:B------:R-:W-:-:S03]  /*00a0*/  SHF.R.U32.HI R4, RZ, 0x6, R3 ;  /* 0x00000006ff047819 */ /* 0x000fc60000011603 */
[----:B---3--:R-:W-:Y:S01]  /*00b0*/  IMAD R2, R5, 0x40, R0 ;  /* 0x0000004005027824 */ /* 0x008fe200078e0200 */
[----:B------:R-:W-:-:S03]  /*00c0*/  SGXT.U32 R4, R4, 0x1 ;  /* 0x000000010404781a */ /* 0x000fc60000000000 */
[----:B------:R-:W-:Y:S01]  /*00d0*/  IMAD R5, R2, UR5, RZ ;  /* 0x0000000502057c24 */ /* 0x000fe2000f8e02ff */
[----:B------:R-:W-:Y:S01]  /*00e0*/  USHF.R.S32.HI UR5, URZ, 0x1f, UR4 ;  /* 0x0000001f3f057899 */ /* 0x000fe20008011404 */
[----:B----4-:R-:W-:-:S03]  /*00f0*/  IMAD R16, R4, R7, RZ ;  /* 0x0000000704107224 */ /* 0x010fc600078e02ff */
[----:B-----5:R-:W-:Y:S01]  /*0100*/  IADD3 R6, P0, P1, R5, UR4, R8 ;  /* 0x0000000405067c10 */ /* 0x020fe2000f91e008 */
[----:B------:R-:W-:Y:S01]  /*0110*/  IMAD R28, R7, 0x2, R16 ;  /* 0x00000002071c7824 */ /* 0x000fe200078e0210 */
[----:B------:R-:W-:Y:S02]  /*0120*/  SHF.R.S32.HI R10, RZ, 0x1f, R5 ;  /* 0x0000001fff0a7819 */ /* 0x000fe40000011405 */
[----:B------:R-:W-:Y:S02]  /*0130*/  LEA.HI R8, R3, 0xe, RZ, 0x1a ;  /* 0x0000000e03087811 */ /* 0x000fe400078fd0ff */
[----:B------:R-:W-:Y:S02]  /*0140*/  IADD3.X R5, R10, UR5, R9, P0, P1 ;  /* 0x000000050a057c10 */ /* 0x000fe400087e2409 */
[-C--:B------:R-:W-:Y:S01]  /*0150*/  IADD3 R12, P0, R16, R6.reuse, RZ ;  /* 0x00000006100c7210 */ /* 0x080fe20007f1e0ff */
[----:B------:R-:W-:Y:S01]  /*0160*/  IMAD R9, R8, R7, RZ ;  /* 0x0000000708097224 */ /* 0x000fe200078e02ff */
[----:B------:R-:W-:-:S02]  /*0170*/  IADD3 R14, P1, R28, R6, RZ ;  /* 0x000000061c0e7210 */ /* 0x000fc40007f3e0ff */
[C---:B------:R-:W-:Y:S02]  /*0180*/  LEA.HI R20, R3.reuse, 0x2e, RZ, 0x1a ;  /* 0x0000002e03147811 */ /* 0x040fe400078fd0ff */
[----:B------:R-:W-:Y:S02]  /*0190*/  LEA.HI R10, R3, 0x1e, RZ, 0x1a ;  /* 0x0000001e030a7811 */ /* 0x000fe400078fd0ff */
[----:B------:R-:W-:Y:S01]  /*01a0*/  LEA.HI.X.SX32 R13, R16, R5, 0x1, P0 ;  /* 0x00000005100d7211 */ /* 0x000fe200000f0eff */
[-C--:B------:R-:W-:Y:S01]  /*01b0*/  IMAD R21, R20, R7.reuse, RZ ;  /* 0x0000000714157224 */ /* 0x080fe200078e02ff */
[----:B------:R-:W-:Y:S01]  /*01c0*/  IADD3 R16, P0, R9, R6, RZ ;  /* 0x0000000609107210 */ /* 0x000fe20007f1e0ff */
[----:B------:R-:W-:Y:S01]  /*01d0*/  IMAD R10, R10, R7, RZ ;  /* 0x000000070a0a7224 */ /* 0x000fe200078e02ff */
[----:B------:R-:W-:Y:S01]  /*01e0*/  LEA.HI.X.SX32 R15, R28, R5, 0x1, P1 ;  /* 0x000000051c0f7211 */ /* 0x000fe200008f0eff */
[----:B------:R1:W2:Y:S01]  /*01f0*/  LDG.E.U8 R8, desc[UR18][R12.64] ;  /* 0x000000120c087981 */ /* 0x0002a2000c1e1100 */
[----:B------:R-:W-:-:S02]  /*0200*/  LEA.HI R24, R3, 0x4e, RZ, 0x1a ;  /* 0x0000004e03187811 */ /* 0x000fc400078fd0ff */
[----:B------:R-:W-:Y:S02]  /*0210*/  LEA.HI.X.SX32 R17, R9, R5, 0x1, P0 ;  /* 0x0000000509117211 */ /* 0x000fe400000f0eff */
[----:B------:R3:W4:Y:S01]  /*0220*/  LDG.E.U8 R9, desc[UR18][R14.64] ;  /* 0x000000120e097981 */ /* 0x000722000c1e1100 */
[----:B------:R-:W-:Y:S02]  /*0230*/  LEA.HI R22, R3, 0x3e, RZ, 0x1a ;  /* 0x0000003e03167811 */ /* 0x000fe400078fd0ff */
[-C--:B------:R-:W-:Y:S01]  /*0240*/  IADD3 R20, P0, R21, R6.reuse, RZ ;  /* 0x0000000615147210 */ /* 0x080fe20007f1e0ff */
[-C--:B-1----:R-:W-:Y:S01]  /*0250*/  IMAD R13, R24, R7.reuse, RZ ;  /* 0x00000007180d7224 */ /* 0x082fe200078e02ff */
[----:B------:R-:W-:Y:S02]  /*0260*/  IADD3 R18, P1, R10, R6, RZ ;  /* 0x000000060a127210 */ /* 0x000fe40007f3e0ff */
[C---:B---3--:R-:W-:Y:S01]  /*0270*/  LEA.HI R14, R3.reuse, 0x6e, RZ, 0x1a ;  /* 0x0000006e030e7811 */ /* 0x048fe200078fd0ff */
[----:B------:R-:W-:Y:S01]  /*0280*/  IMAD R23, R22, R7, RZ ;  /* 0x0000000716177224 */ /* 0x000fe200078e02ff */
[----:B------:R-:W-:-:S02]  /*0290*/  LEA.HI R12, R3, 0x5e, RZ, 0x1a ;  /* 0x0000005e030c7811 */ /* 0x000fc400078fd0ff */
[----:B------:R-:W-:Y:S01]  /*02a0*/  LEA.HI.X.SX32 R21, R21, R5, 0x1, P0 ;  /* 0x0000000515157211 */ /* 0x000fe200000f0eff */
[----:B------:R-:W-:Y:S01]  /*02b0*/  IMAD R14, R14, R7, RZ ;  /* 0x000000070e0e7224 */ /* 0x000fe200078e02ff */
[-C--:B------:R-:W-:Y:S02]  /*02c0*/  IADD3 R24, P0, R13, R6.reuse, RZ ;  /* 0x000000060d187210 */ /* 0x080fe40007f1e0ff */
[----:B------:R-:W-:Y:S01]  /*02d0*/  LEA.HI.X.SX32 R19, R10, R5, 0x1, P1 ;  /* 0x000000050a137211 */ /* 0x000fe200008f0eff */
[----:B------:R-:W-:Y:S01]  /*02e0*/  IMAD R15, R12, R7, RZ ;  /* 0x000000070c0f7224 */ /* 0x000fe200078e02ff */
[----:B------:R1:W3:Y:S01]  /*02f0*/  LDG.E.U8 R10, desc[UR18][R16.64] ;  /* 0x00000012100a7981 */ /* 0x0002e2000c1e1100 */
[----:B------:R-:W-:Y:S02]  /*0300*/  IADD3 R22, P1, R23, R6, RZ ;  /* 0x0000000617167210 */ /* 0x000fe40007f3e0ff */
[-C--:B------:R-:W-:Y:S01]  /*0310*/  LEA.HI.X.SX32 R25, R13, R5.reuse, 0x1, P0 ;  /* 0x000000050d197211 */ /* 0x080fe200000f0eff */
[----:B------:R5:W3:Y:S01]  /*0320*/  LDG.E.U8 R11, desc[UR18][R18.64] ;  /* 0x00000012120b7981 */ /* 0x000ae2000c1e1100 */
[----:B------:R-:W-:-:S03]  /*0330*/  LEA.HI.X.SX32 R23, R23, R5, 0x1, P1 ;  /* 0x0000000517177211 */ /* 0x000fc600008f0eff */
[----:B------:R0:W3:Y:S01]  /*0340*/  LDG.E.U8 R12, desc[UR18][R20.64] ;  /* 0x00000012140c7981 */ /* 0x0000e2000c1e1100 */
[----:B-1----:R-:W-:Y:S01]  /*0350*/  IMAD R16, R7, 0x2, R28 ;  /* 0x0000000207107824 */ /* 0x002fe200078e021c */
[CC--:B------:R-:W-:Y:S02]  /*0360*/  IADD3 R28, P0, R14.reuse, R6.reuse, RZ ;  /* 0x000000060e1c7210 */ /* 0x0c0fe40007f1e0ff */
[----:B------:R1:W3:Y:S01]  /*0370*/  LDG.E.U8 R13, desc[UR18][R22.64] ;  /* 0x00000012160d7981 */ /* 0x0002e2000c1e1100 */
[-C--:B------:R-:W-:Y:S01]  /*0380*/  IADD3 R26, P1, R15, R6.reuse, RZ ;  /* 0x000000060f1a7210 */ /* 0x080fe20007f3e0ff */
[C---:B-----5:R-:W-:Y:S01]  /*0390*/  IMAD R18, R7.reuse, 0x2, R16 ;  /* 0x0000000207127824 */ /* 0x060fe200078e0210 */
[-C--:B------:R-:W-:Y:S01]  /*03a0*/  LEA.HI.X.SX32 R29, R14, R5.reuse, 0x1, P0 ;  /* 0x000000050e1d7211 */ /* 0x080fe200000f0eff */
[----:B------:R-:W5:Y:S01]  /*03b0*/  LDG.E.U8 R62, desc[UR18][R24.64] ;  /* 0x00000012183e7981 */ /* 0x000f62000c1e1100 */
[C---:B------:R-:W-:Y:S01]  /*03c0*/  IADD3 R14, P0, R16.reuse, R6, RZ ;  /* 0x00000006100e7210 */ /* 0x040fe20007f1e0ff */
[----:B0-----:R-:W-:Y:S01]  /*03d0*/  IMAD R20, R7, 0x2, R18 ;  /* 0x0000000207147824 */ /* 0x001fe200078e0212 */
[-C--:B------:R-:W-:Y:S01]  /*03e0*/  LEA.HI.X.SX32 R27, R15, R5.reuse, 0x1, P1 ;  /* 0x000000050f1b7211 */ /* 0x080fe200008f0eff */
[----:B------:R-:W5:Y:S01]  /*03f0*/  LDG.E.U8 R78, desc[UR18][R28.64] ;  /* 0x000000121c4e7981 */ /* 0x000f62000c1e1100 */
[----:B------:R-:W-:-:S02]  /*0400*/  LEA.HI.X.SX32 R15, R16, R5, 0x1, P0 ;  /* 0x00000005100f7211 */ /* 0x000fc400000f0eff */
[CC--:B------:R-:W-:Y:S01]  /*0410*/  IADD3 R16, P0, R18.reuse, R6.reuse, RZ ;  /* 0x0000000612107210 */ /* 0x0c0fe20007f1e0ff */
[C---:B-1----:R-:W-:Y:S01]  /*0420*/  IMAD R22, R7.reuse, 0x2, R20 ;  /* 0x0000000207167824 */ /* 0x042fe200078e0214 */
[----:B------:R0:W5:Y:S02]  /*0430*/  LDG.E.U8 R70, desc[UR18][R26.64] ;  /* 0x000000121a467981 */ /* 0x000164000c1e1100 */
[-C--:B------:R-:W-:Y:S02]  /*0440*/  LEA.HI.X.SX32 R17, R18, R5.reuse, 0x1, P0 ;  /* 0x0000000512117211 */ /* 0x080fe400000f0eff */
[CC--:B------:R-:W-:Y:S01]  /*0450*/  IADD3 R18, P0, R20.reuse, R6.reuse, RZ ;  /* 0x0000000614127210 */ /* 0x0c0fe20007f1e0ff */
[----:B------:R1:W3:Y:S03]  /*0460*/  LDG.E.U8 R31, desc[UR18][R14.64] ;  /* 0x000000120e1f7981 */ /* 0x0002e6000c1e1100 */
[-C--:B------:R-:W-:Y:S01]  /*0470*/  LEA.HI.X.SX32 R19, R20, R5.reuse, 0x1, P0 ;  /* 0x0000000514137211 */ /* 0x080fe200000f0eff */
[C---:B0-----:R-:W-:Y:S01]  /*0480*/  IMAD R26, R7.reuse, 0x2, R22 ;  /* 0x00000002071a7824 */ /* 0x041fe200078e0216 */
[CC--:B------:R-:W-:Y:S01]  /*0490*/  IADD3 R20, P0, R22.reuse, R6.reuse, RZ ;  /* 0x0000000616147210 */ /* 0x0c0fe20007f1e0ff */
[----:B------:R0:W5:Y:S02]  /*04a0*/  LDG.E.U8 R27, desc[UR18][R16.64] ;  /* 0x00000012101b7981 */ /* 0x000164000c1e1100 */
[C---:B------:R-:W-:Y:S01]  /*04b0*/  IMAD R30, R7.reuse, 0x4, R26 ;  /* 0x00000004071e7824 */ /* 0x040fe200078e021a */
[-C--:B------:R-:W-:Y:S01]  /*04c0*/  LEA.HI.X.SX32 R21, R22, R5.reuse, 0x1, P0 ;  /* 0x0000000516157211 */ /* 0x080fe200000f0eff */
[----:B------:R0:W5:Y:S01]  /*04d0*/  LDG.E.U8 R29, desc[UR18][R18.64] ;  /* 0x00000012121d7981 */ /* 0x000162000c1e1100 */
[-C--:B------:R-:W-:Y:S01]  /*04e0*/  IADD3 R22, P0, R26, R6.reuse, RZ ;  /* 0x000000061a167210 */ /* 0x080fe20007f1e0ff */
[C---:B------:R-:W-:Y:S01]  /*04f0*/  IMAD R28, R7.reuse, 0x2, R30 ;  /* 0x00000002071c7824 */ /* 0x040fe200078e021e */
[-C--:B------:R-:W-:Y:S01]  /*0500*/  IADD3 R24, P1, R30, R6.reuse, RZ ;  /* 0x000000061e187210 */ /* 0x080fe20007f3e0ff */
[----:B------:R0:W5:Y:S01]  /*0510*/  LDG.E.U8 R32, desc[UR18][R20.64] ;  /* 0x0000001214207981 */ /* 0x000162000c1e1100 */
[----:B------:R-:W-:Y:S01]  /*0520*/  LEA.HI.X.SX32 R23, R26, R5, 0x1, P0 ;  /* 0x000000051a177211 */ /* 0x000fe200000f0eff */
[----:B------:R-:W-:Y:S01]  /*0530*/  IMAD R26, R7, 0x2, R28 ;  /* 0x00000002071a7824 */ /* 0x000fe200078e021c */
[----:B-1----:R-:W-:-:S02]  /*0540*/  IADD3 R14, P0, R28, R6, RZ ;  /* 0x000000061c0e7210 */ /* 0x002fc40007f1e0ff */
[-C--:B------:R-:W-:Y:S01]  /*0550*/  LEA.HI.X.SX32 R25, R30, R5.reuse, 0x1, P1 ;  /* 0x000000051e197211 */ /* 0x080fe200008f0eff */
[----:B------:R-:W5:Y:S01]  /*0560*/  LDG.E.U8 R33, desc[UR18][R22.64] ;  /* 0x0000001216217981 */ /* 0x000f62000c1e1100 */
[-C--:B------:R-:W-:Y:S01]  /*0570*/  LEA.HI.X.SX32 R15, R28, R5.reuse, 0x1, P0 ;  /* 0x000000051c0f7211 */ /* 0x080fe200000f0eff */
[C---:B------:R-:W-:Y:S01]  /*0580*/  IMAD R28, R7.reuse, 0x2, R26 ;  /* 0x00000002071c7824 */ /* 0x040fe200078e021a */
[CC--:B0-----:R-:W-:Y:S01]  /*0590*/  IADD3 R16, P0, R26.reuse, R6.reuse, RZ ;  /* 0x000000061a107210 */ /* 0x0c1fe20007f1e0ff */
[----:B------:R0:W5:Y:S03]  /*05a0*/  LDG.E.U8 R34, desc[UR18][R24.64] ;  /* 0x0000001218227981 */ /* 0x000166000c1e1100 */
[-C--:B------:R-:W-:Y:S01]  /*05b0*/  LEA.HI.X.SX32 R17, R26, R5.reuse, 0x1, P0 ;  /* 0x000000051a117211 */ /* 0x080fe200000f0eff */
[C---:B------:R-:W-:Y:S01]  /*05c0*/  IMAD R26, R7.reuse, 0x2, R28 ;  /* 0x00000002071a7824 */ /* 0x040fe200078e021c */
[-C--:B------:R-:W-:Y:S01]  /*05d0*/  IADD3 R18, P0, R28, R6.reuse, RZ ;  /* 0x000000061c127210 */ /* 0x080fe20007f1e0ff */
[----:B------:R1:W5:Y:S02]  /*05e0*/  LDG.E.U8 R35, desc[UR18][R14.64] ;  /* 0x000000120e237981 */ /* 0x000364000c1e1100 */
[C---:B------:R-:W-:Y:S01]  /*05f0*/  IMAD R30, R7.reuse, 0x2, R26 ;  /* 0x00000002071e7824 */ /* 0x040fe200078e021a */
[-C--:B------:R-:W-:Y:S01]  /*0600*/  IADD3 R20, P1, R26, R6.reuse, RZ ;  /* 0x000000061a147210 */ /* 0x080fe20007f3e0ff */
[----:B------:R1:W5:Y:S01]  /*0610*/  LDG.E.U8 R36, desc[UR18][R16.64] ;  /* 0x0000001210247981 */ /* 0x000362000c1e1100 */
[----:B------:R-:W-:Y:S01]  /*0620*/  LEA.HI.X.SX32 R19, R28, R5, 0x1, P0 ;  /* 0x000000051c137211 */ /* 0x000fe200000f0eff */
[----:B0-----:R-:W-:Y:S01]  /*0630*/  IMAD R24, R7, 0x2, R30 ;  /* 0x0000000207187824 */ /* 0x001fe200078e021e */
[----:B------:R-:W-:-:S02]  /*0640*/  IADD3 R22, P0, R30, R6, RZ ;  /* 0x000000061e167210 */ /* 0x000fc40007f1e0ff */
[-C--:B------:R-:W-:Y:S01]  /*0650*/  LEA.HI.X.SX32 R21, R26, R5.reuse, 0x1, P1 ;  /* 0x000000051a157211 */ /* 0x080fe200008f0eff */
[C---:B------:R-:W-:Y:S01]  /*0660*/  IMAD R26, R7.reuse, 0x4, R24 ;  /* 0x00000004071a7824 */ /* 0x040fe200078e0218 */
[-C--:B------:R-:W-:Y:S01]  /*0670*/  LEA.HI.X.SX32 R23, R30, R5.reuse, 0x1, P0 ;  /* 0x000000051e177211 */ /* 0x080fe200000f0eff */
[----:B------:R0:W5:Y:S01]  /*0680*/  LDG.E.U8 R37, desc[UR18][R18.64] ;  /* 0x0000001212257981 */ /* 0x000162000c1e1100 */
[CC--:B-1----:R-:W-:Y:S01]  /*0690*/  IADD3 R14, P0, R24.reuse, R6.reuse, RZ ;  /* 0x00000006180e7210 */ /* 0x0c2fe20007f1e0ff */
[C---:B------:R-:W-:Y:S02]  /*06a0*/  IMAD R28, R7.reuse, 0x2, R26 ;  /* 0x00000002071c7824 */ /* 0x040fe400078e021a */
[----:B------:R1:W5:Y:S01]  /*06b0*/  LDG.E.U8 R38, desc[UR18][R20.64] ;  /* 0x0000001214267981 */ /* 0x000362000c1e1100 */
[----:B------:R-:W-:Y:S01]  /*06c0*/  LEA.HI.X.SX32 R15, R24, R5, 0x1, P0 ;  /* 0x00000005180f7211 */ /* 0x000fe200000f0eff */
[----:B------:R-:W-:Y:S01]  /*06d0*/  IMAD R30, R7, 0x2, R28 ;  /* 0x00000002071e7824 */ /* 0x000fe200078e021c */
[-C--:B------:R-:W-:Y:S01]  /*06e0*/  IADD3 R16, P0, R26, R6.reuse, RZ ;  /* 0x000000061a107210 */ /* 0x080fe20007f1e0ff */
[----:B------:R1:W5:Y:S01]  /*06f0*/  LDG.E.U8 R39, desc[UR18][R22.64] ;  /* 0x0000001216277981 */ /* 0x000362000c1e1100 */
[----:B------:R-:W-:-:S02]  /*0700*/  IADD3 R24, P1, R28, R6, RZ ;  /* 0x000000061c187210 */ /* 0x000fc40007f3e0ff */
[-C--:B------:R-:W-:Y:S01]  /*0710*/  LEA.HI.X.SX32 R17, R26, R5.reuse, 0x1, P0 ;  /* 0x000000051a117211 */ /* 0x080fe200000f0eff */
[C---:B------:R-:W-:Y:S01]  /*0720*/  IMAD R26, R7.reuse, 0x2, R30 ;  /* 0x00000002071a7824 */ /* 0x040fe200078e021e */
[-C--:B0-----:R-:W-:Y:S01]  /*0730*/  IADD3 R18, P0, R30, R6.reuse, RZ ;  /* 0x000000061e127210 */ /* 0x081fe20007f1e0ff */
[----:B------:R0:W5:Y:S01]  /*0740*/  LDG.E.U8 R40, desc[UR18][R14.64] ;  /* 0x000000120e287981 */ /* 0x000162000c1e1100 */
[-C--:B------:R-:W-:Y:S02]  /*0750*/  LEA.HI.X.SX32 R25, R28, R5.reuse, 0x1, P1 ;  /* 0x000000051c197211 */ /* 0x080fe400008f0eff */
[-C--:B------:R-:W-:Y:S01]  /*0760*/  LEA.HI.X.SX32 R19, R30, R5.reuse, 0x1, P0 ;  /* 0x000000051e137211 */ /* 0x080fe200000f0eff */
[C---:B------:R-:W-:Y:S01]  /*0770*/  IMAD R28, R7.reuse, 0x2, R26 ;  /* 0x00000002071c7824 */ /* 0x040fe200078e021a */
[CC--:B-1----:R-:W-:Y:S01]  /*0780*/  IADD3 R20, P0, R26.reuse, R6.reuse, RZ ;  /* 0x000000061a147210 */ /* 0x0c2fe20007f1e0ff */
[----:B------:R1:W5:Y:S03]  /*0790*/  LDG.E.U8 R42, desc[UR18][R24.64] ;  /* 0x00000012182a7981 */ /* 0x000366000c1e1100 */
[-C--:B------:R-:W-:Y:S01]  /*07a0*/  LEA.HI.X.SX32 R21, R26, R5.reuse, 0x1, P0 ;  /* 0x000000051a157211 */ /* 0x080fe200000f0eff */
[C---:B------:R-:W-:Y:S01]  /*07b0*/  IMAD R26, R7.reuse, 0x2, R28 ;  /* 0x00000002071a7824 */ /* 0x040fe200078e021c */
[----:B------:R1:W5:Y:S03]  /*07c0*/  LDG.E.U8 R41, desc[UR18][R16.64] ;  /* 0x0000001210297981 */ /* 0x000366000c1e1100 */
[C---:B------:R-:W-:Y:S01]  /*07d0*/  IMAD R30, R7.reuse, 0x2, R26 ;  /* 0x00000002071e7824 */ /* 0x040fe200078e021a */
[-C--:B------:R-:W-:Y:S01]  /*07e0*/  IADD3 R22, P1, R26, R6.reuse, RZ ;  /* 0x000000061a167210 */ /* 0x080fe20007f3e0ff */
[----:B------:R1:W5:Y:S01]  /*07f0*/  LDG.E.U8 R43, desc[UR18][R18.64] ;  /* 0x00000012122b7981 */ /* 0x000362000c1e1100 */
[-C--:B0-----:R-:W-:Y:S01]  /*0800*/  IADD3 R14, P0, R28, R6.reuse, RZ ;  /* 0x000000061c0e7210 */ /* 0x081fe20007f1e0ff */
[C---:B-1----:R-:W-:Y:S01]  /*0810*/  IMAD R24, R7.reuse, 0x4, R30 ;  /* 0x0000000407187824 */ /* 0x042fe200078e021e */
[-C--:B------:R-:W-:Y:S01]  /*0820*/  LEA.HI.X.SX32 R23, R26, R5.reuse, 0x1, P1 ;  /* 0x000000051a177211 */ /* 0x080fe200008f0eff */
[----:B------:R-:W5:Y:S01]  /*0830*/  LDG.E.U8 R44, desc[UR18][R20.64] ;  /* 0x00000012142c7981 */ /* 0x000f62000c1e1100 */
[-C--:B------:R-:W-:Y:S01]  /*0840*/  LEA.HI.X.SX32 R15, R28, R5.reuse, 0x1, P0 ;  /* 0x000000051c0f7211 */ /* 0x080fe200000f0eff */
[C---:B------:R-:W-:Y:S01]  /*0850*/  IMAD R26, R7.reuse, 0x2, R24 ;  /* 0x00000002071a7824 */ /* 0x040fe200078e0218 */
[CC--:B------:R-:W-:Y:S01]  /*0860*/  IADD3 R16, P0, R30.reuse, R6.reuse, RZ ;  /* 0x000000061e107210 */ /* 0x0c0fe20007f1e0ff */
[----:B------:R0:W5:Y:S02]  /*0870*/  LDG.E.U8 R46, desc[UR18][R22.64] ;  /* 0x00000012162e7981 */ /* 0x000164000c1e1100 */
[C---:B------:R-:W-:Y:S01]  /*0880*/  IMAD R28, R7.reuse, 0x2, R26 ;  /* 0x00000002071c7824 */ /* 0x040fe200078e021a */
[----:B------:R-:W-:Y:S01]  /*0890*/  LEA.HI.X.SX32 R17, R30, R5, 0x1, P0 ;  /* 0x000000051e117211 */ /* 0x000fe200000f0eff */
[----:B------:R1:W5:Y:S01]  /*08a0*/  LDG.E.U8 R45, desc[UR18][R14.64] ;  /* 0x000000120e2d7981 */ /* 0x000362000c1e1100 */
[----:B------:R-:W-:Y:S01]  /*08b0*/  IADD3 R18, P0, R24, R6, RZ ;  /* 0x0000000618127210 */ /* 0x000fe20007f1e0ff */
[----:B------:R-:W-:-:S02]  /*08c0*/  IMAD R30, R7, 0x2, R28 ;  /* 0x00000002071e7824 */ /* 0x000fc400078e021c */
[----:B------:R1:W5:Y:S01]  /*08d0*/  LDG.E.U8 R47, desc[UR18][R16.64] ;  /* 0x00000012102f7981 */ /* 0x000362000c1e1100 */
[-C--:B------:R-:W-:Y:S01]  /*08e0*/  LEA.HI.X.SX32 R19, R24, R5.reuse, 0x1, P0 ;  /* 0x0000000518137211 */ /* 0x080fe200000f0eff */
[C---:B0-----:R-:W-:Y:S01]  /*08f0*/  IMAD R22, R7.reuse, 0x2, R30 ;  /* 0x0000000207167824 */ /* 0x041fe200078e021e */
[-C--:B------:R-:W-:Y:S02]  /*0900*/  IADD3 R20, P0, R26, R6.reuse, RZ ;  /* 0x000000061a147210 */ /* 0x080fe40007f1e0ff */
[-C--:B------:R-:W-:Y:S01]  /*0910*/  IADD3 R24, P1, R28, R6.reuse, RZ ;  /* 0x000000061c187210 */ /* 0x080fe20007f3e0ff */
[----:B------:R0:W5:Y:S01]  /*0920*/  LDG.E.U8 R48, desc[UR18][R18.64] ;  /* 0x0000001212307981 */ /* 0x000162000c1e1100 */
[-C--:B------:R-:W-:Y:S01]  /*0930*/  LEA.HI.X.SX32 R21, R26, R5.reuse, 0x1, P0 ;  /* 0x000000051a157211 */ /* 0x080fe200000f0eff */
[C---:B------:R-:W-:Y:S01]  /*0940*/  IMAD R26, R7.reuse, 0x2, R22 ;  /* 0x00000002071a7824 */ /* 0x040fe200078e0216 */
[-C--:B-1----:R-:W-:Y:S02]  /*0950*/  IADD3 R14, P0, R30, R6.reuse, RZ ;  /* 0x000000061e0e7210 */ /* 0x082fe40007f1e0ff */
[-C--:B------:R-:W-:Y:S01]  /*0960*/  LEA.HI.X.SX32 R25, R28, R5.reuse, 0x1, P1 ;  /* 0x000000051c197211 */ /* 0x080fe200008f0eff */
[C---:B------:R-:W-:Y:S01]  /*0970*/  IMAD R28, R7.reuse, 0x2, R26 ;  /* 0x00000002071c7824 */ /* 0x040fe200078e021a */
[----:B------:R-:W-:Y:S01]  /*0980*/  LEA.HI.X.SX32 R15, R30, R5, 0x1, P0 ;  /* 0x000000051e0f7211 */ /* 0x000fe200000f0eff */
[----:B------:R-:W5:Y:S01]  /*0990*/  LDG.E.U8 R49, desc[UR18][R20.64] ;  /* 0x0000001214317981 */ /* 0x000f62000c1e1100 */
[----:B------:R-:W-:Y:S01]  /*09a0*/  IADD3 R16, P0, R22, R6, RZ ;  /* 0x0000000616107210 */ /* 0x000fe20007f1e0ff */
[----:B------:R-:W-:-:S02]  /*09b0*/  IMAD R30, R7, 0x4, R28 ;  /* 0x00000004071e7824 */ /* 0x000fc400078e021c */
[----:B------:R1:W5:Y:S01]  /*09c0*/  LDG.E.U8 R50, desc[UR18][R24.64] ;  /* 0x0000001218327981 */ /* 0x000362000c1e1100 */
[-C--:B------:R-:W-:Y:S02]  /*09d0*/  LEA.HI.X.SX32 R17, R22, R5.reuse, 0x1, P0 ;  /* 0x0000000516117211 */ /* 0x080fe400000f0eff */
[-C--:B0-----:R-:W-:Y:S01]  /*09e0*/  IADD3 R18, P0, R26, R6.reuse, RZ ;  /* 0x000000061a127210 */ /* 0x081fe20007f1e0ff */
[----:B------:R0:W5:Y:S01]  /*09f0*/  LDG.E.U8 R51, desc[UR18][R14.64] ;  /* 0x000000120e337981 */ /* 0x000162000c1e1100 */
[-C--:B------:R-:W-:Y:S02]  /*0a00*/  IADD3 R22, P1, R28, R6.reuse, RZ ;  /* 0x000000061c167210 */ /* 0x080fe40007f3e0ff */
[----:B------:R-:W-:Y:S01]  /*0a10*/  LEA.HI.X.SX32 R19, R26, R5, 0x1, P0 ;  /* 0x000000051a137211 */ /* 0x000fe200000f0eff */
[----:B------:R0:W5:Y:S01]  /*0a20*/  LDG.E.U8 R52, desc[UR18][R16.64] ;  /* 0x0000001210347981 */ /* 0x000162000c1e1100 */
[----:B-1----:R-:W-:Y:S01]  /*0a30*/  IMAD R24, R7, 0x2, R30 ;  /* 0x0000000207187824 */ /* 0x002fe200078e021e */
[----:B------:R-:W-:-:S02]  /*0a40*/  IADD3 R20, P0, R30, R6, RZ ;  /* 0x000000061e147210 */ /* 0x000fc40007f1e0ff */
[----:B------:R-:W5:Y:S01]  /*0a50*/  LDG.E.U8 R53, desc[UR18][R18.64] ;  /* 0x0000001212357981 */ /* 0x000f62000c1e1100 */
[C---:B------:R-:W-:Y:S01]  /*0a60*/  IMAD R26, R7.reuse, 0x2, R24 ;  /* 0x00000002071a7824 */ /* 0x040fe200078e0218 */
[-C--:B------:R-:W-:Y:S02]  /*0a70*/  LEA.HI.X.SX32 R23, R28, R5.reuse, 0x1, P1 ;  /* 0x000000051c177211 */ /* 0x080fe400008f0eff */
[-C--:B------:R-:W-:Y:S01]  /*0a80*/  LEA.HI.X.SX32 R21, R30, R5.reuse, 0x1, P0 ;  /* 0x000000051e157211 */ /* 0x080fe200000f0eff */
[C---:B------:R-:W-:Y:S01]  /*0a90*/  IMAD R28, R7.reuse, 0x2, R26 ;  /* 0x00000002071c7824 */ /* 0x040fe200078e021a */
[CC--:B0-----:R-:W-:Y:S01]  /*0aa0*/  IADD3 R14, P0, R24.reuse, R6.reuse, RZ ;  /* 0x00000006180e7210 */ /* 0x0c1fe20007f1e0ff */
[----:B------:R0:W5:Y:S02]  /*0ab0*/  LDG.E.U8 R54, desc[UR18][R22.64] ;  /* 0x0000001216367981 */ /* 0x000164000c1e1100 */
[----:B------:R-:W-:Y:S01]  /*0ac0*/  IMAD R30, R7, 0x2, R28 ;  /* 0x00000002071e7824 */ /* 0x000fe200078e021c */
[----:B------:R-:W-:Y:S01]  /*0ad0*/  LEA.HI.X.SX32 R15, R24, R5, 0x1, P0 ;  /* 0x00000005180f7211 */ /* 0x000fe200000f0eff */
[----:B------:R1:W5:Y:S01]  /*0ae0*/  LDG.E.U8 R55, desc[UR18][R20.64] ;  /* 0x0000001214377981 */ /* 0x000362000c1e1100 */
[----:B------:R-:W-:-:S02]  /*0af0*/  IADD3 R16, P0, R26, R6, RZ ;  /* 0x000000061a107210 */ /* 0x000fc40007f1e0ff */
[-C--:B------:R-:W-:Y:S01]  /*0b00*/  IADD3 R24, P1, R28, R6.reuse, RZ ;  /* 0x000000061c187210 */ /* 0x080fe20007f3e0ff */
[----:B------:R1:W5:Y:S01]  /*0b10*/  LDG.E.U8 R56, desc[UR18][R14.64] ;  /* 0x000000120e387981 */ /* 0x000362000c1e1100 */
[C---:B0-----:R-:W-:Y:S01]  /*0b20*/  IMAD R22, R7.reuse, 0x2, R30 ;  /* 0x0000000207167824 */ /* 0x041fe200078e021e */
[-C--:B------:R-:W-:Y:S02]  /*0b30*/  LEA.HI.X.SX32 R17, R26, R5.reuse, 0x1, P0 ;  /* 0x000000051a117211 */ /* 0x080fe400000f0eff */
[-C--:B------:R-:W-:Y:S01]  /*0b40*/  IADD3 R18, P0, R30, R6.reuse, RZ ;  /* 0x000000061e127210 */ /* 0x080fe20007f1e0ff */
[C---:B------:R-:W-:Y:S01]  /*0b50*/  IMAD R26, R7.reuse, 0x2, R22 ;  /* 0x00000002071a7824 */ /* 0x040fe200078e0216 */
[-C--:B------:R-:W-:Y:S01]  /*0b60*/  LEA.HI.X.SX32 R25, R28, R5.reuse, 0x1, P1 ;  /* 0x000000051c197211 */ /* 0x080fe200008f0eff */
[----:B------:R-:W5:Y:S01]  /*0b70*/  LDG.E.U8 R57, desc[UR18][R16.64] ;  /* 0x0000001210397981 */ /* 0x000f62000c1e1100 */
[-C--:B------:R-:W-:Y:S01]  /*0b80*/  LEA.HI.X.SX32 R19, R30, R5.reuse, 0x1, P0 ;  /* 0x000000051e137211 */ /* 0x080fe200000f0eff */
[C---:B------:R-:W-:Y:S01]  /*0b90*/  IMAD R28, R7.reuse, 0x4, R26 ;  /* 0x00000004071c7824 */ /* 0x040fe200078e021a */
[CC--:B-1----:R-:W-:Y:S01]  /*0ba0*/  IADD3 R20, P0, R22.reuse, R6.reuse, RZ ;  /* 0x0000000616147210 */ /* 0x0c2fe20007f1e0ff */
        /* <DEDUP_REMOVED lines=39> */
[----:B------:R-:W-:Y:S01]  /*0e20*/  LEA.HI.X.SX32 R19, R26, R5, 0x1, P0 ;  /* 0x000000051a137211 */ /* 0x000fe200000f0eff */
[----:B0-----:R-:W-:Y:S01]  /*0e30*/  IMAD R24, R7, 0x2, R30 ;  /* 0x0000000207187824 */ /* 0x001fe200078e021e */
[----:B------:R-:W-:-:S03]  /*0e40*/  IADD3 R20, P0, R30, R6, RZ ;  /* 0x000000061e147210 */ /* 0x000fc60007f1e0ff */
[C---:B------:R-:W-:Y:S01]  /*0e50*/  IMAD R26, R7.reuse, 0x2, R24 ;  /* 0x00000002071a7824 */ /* 0x040fe200078e0218 */
[-C--:B------:R-:W-:Y:S01]  /*0e60*/  LEA.HI.X.SX32 R21, R30, R5.reuse, 0x1, P0 ;  /* 0x000000051e157211 */ /* 0x080fe200000f0eff */
[----:B------:R0:W5:Y:S01]  /*0e70*/  LDG.E.U8 R71, desc[UR18][R18.64] ;  /* 0x0000001212477981 */ /* 0x000162000c1e1100 */
[-C--:B------:R-:W-:Y:S01]  /*0e80*/  LEA.HI.X.SX32 R23, R28, R5.reuse, 0x1, P1 ;  /* 0x000000051c177211 */ /* 0x080fe200008f0eff */
[C---:B------:R-:W-:Y:S01]  /*0e90*/  IMAD R28, R7.reuse, 0x2, R26 ;  /* 0x00000002071c7824 */ /* 0x040fe200078e021a */
[CC--:B-1----:R-:W-:Y:S01]  /*0ea0*/  IADD3 R14, P0, R24.reuse, R6.reuse, RZ ;  /* 0x00000006180e7210 */ /* 0x0c2fe20007f1e0ff */
[----:B------:R-:W5:Y:S02]  /*0eb0*/  LDG.E.U8 R73, desc[UR18][R20.64] ;  /* 0x0000001214497981 */ /* 0x000f64000c1e1100 */
[----:B------:R-:W-:Y:S01]  /*0ec0*/  IMAD R30, R7, 0x2, R28 ;  /* 0x00000002071e7824 */ /* 0x000fe200078e021c */
[----:B------:R-:W-:Y:S01]  /*0ed0*/  LEA.HI.X.SX32 R15, R24, R5, 0x1, P0 ;  /* 0x00000005180f7211 */ /* 0x000fe200000f0eff */
[----:B------:R1:W5:Y:S01]  /*0ee0*/  LDG.E.U8 R72, desc[UR18][R22.64] ;  /* 0x0000001216487981 */ /* 0x000362000c1e1100 */
[----:B------:R-:W-:-:S02]  /*0ef0*/  IADD3 R16, P0, R26, R6, RZ ;  /* 0x000000061a107210 */ /* 0x000fc40007f1e0ff */
[-C--:B------:R-:W-:Y:S01]  /*0f00*/  IADD3 R24, P1, R28, R6.reuse, RZ ;  /* 0x000000061c187210 */ /* 0x080fe20007f3e0ff */
[----:B------:R1:W5:Y:S01]  /*0f10*/  LDG.E.U8 R74, desc[UR18][R14.64] ;  /* 0x000000120e4a7981 */ /* 0x000362000c1e1100 */
[----:B------:R-:W-:Y:S02]  /*0f20*/  LEA.HI.X.SX32 R17, R26, R5, 0x1, P0 ;  /* 0x000000051a117211 */ /* 0x000fe400000f0eff */
[----:B0-----:R-:W-:Y:S01]  /*0f30*/  IADD3 R18, P0, R30, R6, RZ ;  /* 0x000000061e127210 */ /* 0x001fe20007f1e0ff */
[----:B-1----:R-:W-:-:S03]  /*0f40*/  IMAD R22, R7, 0x4, R30 ;  /* 0x0000000407167824 */ /* 0x002fc600078e021e */
[-C--:B------:R-:W-:Y:S01]  /*0f50*/  LEA.HI.X.SX32 R19, R30, R5.reuse, 0x1, P0 ;  /* 0x000000051e137211 */ /* 0x080fe200000f0eff */
[----:B------:R0:W5:Y:S01]  /*0f60*/  LDG.E.U8 R75, desc[UR18][R16.64] ;  /* 0x00000012104b7981 */ /* 0x000162000c1e1100 */
[C---:B------:R-:W-:Y:S01]  /*0f70*/  IMAD R26, R7.reuse, 0x2, R22 ;  /* 0x00000002071a7824 */ /* 0x040fe200078e0216 */
[-C--:B------:R-:W-:Y:S02]  /*0f80*/  IADD3 R20, P0, R22, R6.reuse, RZ ;  /* 0x0000000616147210 */ /* 0x080fe40007f1e0ff */
[----:B------:R-:W5:Y:S01]  /*0f90*/  LDG.E.U8 R77, desc[UR18][R18.64] ;  /* 0x00000012124d7981 */ /* 0x000f62000c1e1100 */
[-C--:B------:R-:W-:Y:S01]  /*0fa0*/  LEA.HI.X.SX32 R25, R28, R5.reuse, 0x1, P1 ;  /* 0x000000051c197211 */ /* 0x080fe200008f0eff */
[C---:B------:R-:W-:Y:S01]  /*0fb0*/  IMAD R28, R7.reuse, 0x2, R26 ;  /* 0x00000002071c7824 */ /* 0x040fe200078e021a */
[-C--:B------:R-:W-:Y:S02]  /*0fc0*/  LEA.HI.X.SX32 R21, R22, R5.reuse, 0x1, P0 ;  /* 0x0000000516157211 */ /* 0x080fe400000f0eff */
[C---:B------:R-:W-:Y:S01]  /*0fd0*/  IADD3 R22, P0, R26.reuse, R6, RZ ;  /* 0x000000061a167210 */ /* 0x040fe20007f1e0ff */
[----:B------:R-:W-:Y:S01]  /*0fe0*/  IMAD R30, R7, 0x2, R28 ;  /* 0x00000002071e7824 */ /* 0x000fe200078e021c */
[----:B------:R1:W5:Y:S02]  /*0ff0*/  LDG.E.U8 R76, desc[UR18][R24.64] ;  /* 0x00000012184c7981 */ /* 0x000364000c1e1100 */
[----:B------:R-:W-:-:S02]  /*1000*/  LEA.HI.X.SX32 R23, R26, R5, 0x1, P0 ;  /* 0x000000051a177211 */ /* 0x000fc400000f0eff */
[CC--:B------:R-:W-:Y:S01]  /*1010*/  IADD3 R14, P0, R28.reuse, R6.reuse, RZ ;  /* 0x000000061c0e7210 */ /* 0x0c0fe20007f1e0ff */
[----:B------:R2:W5:Y:S01]  /*1020*/  LDG.E.U8 R79, desc[UR18][R20.64] ;  /* 0x00000012144f7981 */ /* 0x000562000c1e1100 */
[----:B------:R-:W-:Y:S02]  /*1030*/  LEA.HI R26, R3, 0x7e, RZ, 0x1a ;  /* 0x0000007e031a7811 */ /* 0x000fe400078fd0ff */
[----:B------:R-:W-:Y:S01]  /*1040*/  LEA.HI.X.SX32 R15, R28, R5, 0x1, P0 ;  /* 0x000000051c0f7211 */ /* 0x000fe200000f0eff */
[C---:B------:R-:W-:Y:S01]  /*1050*/  IMAD R28, R7.reuse, 0x2, R30 ;  /* 0x00000002071c7824 */ /* 0x040fe200078e021e */
[----:B0-----:R-:W-:Y:S01]  /*1060*/  IADD3 R16, P0, R30, R6, RZ ;  /* 0x000000061e107210 */ /* 0x001fe20007f1e0ff */
[----:B-1----:R-:W-:Y:S01]  /*1070*/  IMAD R25, R26, R7, RZ ;  /* 0x000000071a197224 */ /* 0x002fe200078e02ff */
[----:B------:R-:W5:Y:S01]  /*1080*/  LDG.E.U8 R22, desc[UR18][R22.64] ;  /* 0x0000001216167981 */ /* 0x000f62000c1e1100 */
[----:B------:R-:W-:Y:S01]  /*1090*/  IMAD R26, R7, 0x2, R28 ;  /* 0x00000002071a7824 */ /* 0x000fe200078e021c */
[----:B------:R-:W-:-:S02]  /*10a0*/  LEA.HI.X.SX32 R17, R30, R5, 0x1, P0 ;  /* 0x000000051e117211 */ /* 0x000fc400000f0eff */
[-C--:B------:R-:W-:Y:S01]  /*10b0*/  IADD3 R18, P0, R28, R6.reuse, RZ ;  /* 0x000000061c127210 */ /* 0x080fe20007f1e0ff */
[----:B------:R-:W-:Y:S01]  /*10c0*/  IMAD R7, R7, 0x2, R26 ;  /* 0x0000000207077824 */ /* 0x000fe200078e021a */
[-C--:B------:R-:W-:Y:S01]  /*10d0*/  IADD3 R24, P2, R25, R6.reuse, RZ ;  /* 0x0000000619187210 */ /* 0x080fe20007f5e0ff */
[----:B------:R0:W5:Y:S01]  /*10e0*/  LDG.E.U8 R14, desc[UR18][R14.64] ;  /* 0x000000120e0e7981 */ /* 0x000162000c1e1100 */
[-C--:B--2---:R-:W-:Y:S02]  /*10f0*/  IADD3 R20, P1, R26, R6.reuse, RZ ;  /* 0x000000061a147210 */ /* 0x084fe40007f3e0ff */
[-C--:B------:R-:W-:Y:S01]  /*1100*/  LEA.HI.X.SX32 R19, R28, R5.reuse, 0x1, P0 ;  /* 0x000000051c137211 */ /* 0x080fe200000f0eff */
[----:B------:R-:W2:Y:S01]  /*1110*/  LDG.E.U8 R16, desc[UR18][R16.64] ;  /* 0x0000001210107981 */ /* 0x000ea2000c1e1100 */
[----:B------:R-:W-:Y:S02]  /*1120*/  IADD3 R6, P0, R7, R6, RZ ;  /* 0x0000000607067210 */ /* 0x000fe40007f1e0ff */
[-C--:B------:R-:W-:Y:S01]  /*1130*/  LEA.HI.X.SX32 R21, R26, R5.reuse, 0x1, P1 ;  /* 0x000000051a157211 */ /* 0x080fe200008f0eff */
[----:B------:R-:W2:Y:S01]  /*1140*/  LDG.E.U8 R18, desc[UR18][R18.64] ;  /* 0x0000001212127981 */ /* 0x000ea2000c1e1100 */
[----:B------:R-:W-:-:S02]  /*1150*/  LEA.HI.X.SX32 R25, R25, R5, 0x1, P2 ;  /* 0x0000000519197211 */ /* 0x000fc400010f0eff */
[----:B------:R-:W-:Y:S01]  /*1160*/  LEA.HI.X.SX32 R7, R7, R5, 0x1, P0 ;  /* 0x0000000507077211 */ /* 0x000fe200000f0eff */
[----:B------:R-:W2:Y:S04]  /*1170*/  LDG.E.U8 R20, desc[UR18][R20.64] ;  /* 0x0000001214147981 */ /* 0x000ea8000c1e1100 */
[----:B------:R1:W2:Y:S04]  /*1180*/  LDG.E.U8 R6, desc[UR18][R6.64] ;  /* 0x0000001206067981 */ /* 0x0002a8000c1e1100 */
[----:B------:R2:W2:Y:S01]  /*1190*/  LDG.E.U8 R5, desc[UR18][R24.64] ;  /* 0x0000001218057981 */ /* 0x0004a2000c1e1100 */
[----:B------:R-:W4:Y:S01]  /*11a0*/  S2UR UR16, SR_CgaCtaId ;  /* 0x00000000001079c3 */ /* 0x000f220000008800 */
[----:B0-----:R-:W-:-:S05]  /*11b0*/  LOP3.LUT R15, R3, 0x7, RZ, 0xc0, !PT ;  /* 0x00000007030f7812 */ /* 0x001fca00078ec0ff */
[----:B------:R-:W-:Y:S01]  /*11c0*/  IMAD.SHL.U32 R15, R15, 0x10, RZ ;  /* 0x000000100f0f7824 */ /* 0x000fe200078e00ff */
[----:B------:R-:W-:-:S03]  /*11d0*/  UMOV UR4, 0x400 ;  /* 0x0000040000047882 */ /* 0x000fc60000000000 */
[----:B------:R-:W-:-:S05]  /*11e0*/  IMAD R15, R0, 0x80, R15 ;  /* 0x00000080000f7824 */ /* 0x000fca00078e020f */
[----:B------:R-:W-:-:S04]  /*11f0*/  LOP3.LUT R4, R15, R4, RZ, 0xfc, !PT ;  /* 0x000000040f047212 */ /* 0x000fc800078efcff */
[C---:B------:R-:W-:Y:S01]  /*1200*/  LOP3.LUT R0, R4.reuse, 0x10, RZ, 0x3c, !PT ;  /* 0x0000001004007812 */ /* 0x040fe200078e3cff */
[----:B----4-:R-:W-:Y:S01]  /*1210*/  ULEA UR16, UR16, UR4, 0x18 ;  /* 0x0000000410107291 */ /* 0x010fe2000f8ec03f */
[----:B-1----:R-:W-:-:S08]  /*1220*/  LOP3.LUT R7, R4, 0x20, RZ, 0x3c, !PT ;  /* 0x0000002004077812 */ /* 0x002fd000078e3cff */
[----:B------:R0:W-:Y:S04]  /*1230*/  STS.U8 [R4+UR16], R8 ;  /* 0x0000000804007988 */ /* 0x0001e80008000010 */
[----:B------:R-:W-:Y:S04]  /*1240*/  STS.U8 [R4+UR16+0x2], R9 ;  /* 0x0000020904007988 */ /* 0x000fe80008000010 */
[----:B---3--:R-:W-:Y:S01]  /*1250*/  STS.U8 [R4+UR16+0x4], R31 ;  /* 0x0000041f04007988 */ /* 0x008fe20008000010 */
[----:B0-----:R-:W-:-:S03]  /*1260*/  LOP3.LUT R8, R4, 0x30, RZ, 0x3c, !PT ;  /* 0x0000003004087812 */ /* 0x001fc600078e3cff */
[----:B-----5:R-:W-:Y:S04]  /*1270*/  STS.U8 [R4+UR16+0x6], R27 ;  /* 0x0000061b04007988 */ /* 0x020fe80008000010 */
[----:B------:R-:W-:Y:S04]  /*1280*/  STS.U8 [R4+UR16+0x8], R29 ;  /* 0x0000081d04007988 */ /* 0x000fe80008000010 */
[----:B------:R-:W-:Y:S04]  /*1290*/  STS.U8 [R4+UR16+0xa], R32 ;  /* 0x00000a2004007988 */ /* 0x000fe80008000010 */
[----:B------:R-:W-:Y:S04]  /*12a0*/  STS.U8 [R4+UR16+0xc], R33 ;  /* 0x00000c2104007988 */ /* 0x000fe80008000010 */
[----:B------:R-:W-:Y:S04]  /*12b0*/  STS.U8 [R4+UR16+0xe], R10 ;  /* 0x00000e0a04007988 */ /* 0x000fe80008000010 */
[----:B------:R-:W-:Y:S04]  /*12c0*/  STS.U8 [R0+UR16], R34 ;  /* 0x0000002200007988 */ /* 0x000fe80008000010 */
[----:B------:R-:W-:Y:S04]  /*12d0*/  STS.U8 [R0+UR16+0x2], R35 ;  /* 0x0000022300007988 */ /* 0x000fe80008000010 */
[----:B------:R-:W-:Y:S04]  /*12e0*/  STS.U8 [R0+UR16+0x4], R36 ;  /* 0x0000042400007988 */ /* 0x000fe80008000010 */
[----:B------:R-:W-:Y:S04]  /*12f0*/  STS.U8 [R0+UR16+0x6], R37 ;  /* 0x0000062500007988 */ /* 0x000fe80008000010 */
[----:B------:R-:W-:Y:S04]  /*1300*/  STS.U8 [R0+UR16+0x8], R38 ;  /* 0x0000082600007988 */ /* 0x000fe80008000010 */
[----:B------:R-:W-:Y:S04]  /*1310*/  STS.U8 [R0+UR16+0xa], R39 ;  /* 0x00000a2700007988 */ /* 0x000fe80008000010 */
[----:B------:R-:W-:Y:S04]  /*1320*/  STS.U8 [R0+UR16+0xc], R40 ;  /* 0x00000c2800007988 */ /* 0x000fe80008000010 */
[----:B------:R0:W-:Y:S04]  /*1330*/  STS.U8 [R0+UR16+0xe], R11 ;  /* 0x00000e0b00007988 */ /* 0x0001e80008000010 */
[----:B------:R-:W-:Y:S01]  /*1340*/  STS.U8 [R7+UR16], R41 ;  /* 0x0000002907007988 */ /* 0x000fe20008000010 */
[----:B0-----:R-:W-:-:S03]  /*1350*/  LOP3.LUT R0, R4, 0x40, RZ, 0x3c, !PT ;  /* 0x0000004004007812 */ /* 0x001fc600078e3cff */
[----:B------:R-:W-:Y:S04]  /*1360*/  STS.U8 [R7+UR16+0x2], R42 ;  /* 0x0000022a07007988 */ /* 0x000fe80008000010 */
[----:B------:R-:W-:Y:S04]  /*1370*/  STS.U8 [R7+UR16+0x4], R43 ;  /* 0x0000042b07007988 */ /* 0x000fe80008000010 */
[----:B------:R-:W-:Y:S04]  /*1380*/  STS.U8 [R7+UR16+0x6], R44 ;  /* 0x0000062c07007988 */ /* 0x000fe80008000010 */
        /* <DEDUP_REMOVED lines=19> */
[----:B------:R0:W-:Y:S02]  /*14c0*/  STS.U8 [R0+UR16+0xc], R61 ;  /* 0x00000c3d00007988 */ /* 0x0001e40008000010 */
[----:B0-----:R-:W0:Y:S01]  /*14d0*/  LDC R0, c[0x0][0x280] ;  /* 0x0000a000ff007b82 */ /* 0x001e220000000800 */
[----:B------:R-:W-:-:S02]  /*14e0*/  LOP3.LUT R7, R4, 0x50, RZ, 0x3c, !PT ;  /* 0x0000005004077812 */ /* 0x000fc400078e3cff */
[C---:B------:R-:W-:Y:S02]  /*14f0*/  LOP3.LUT R8, R4.reuse, 0x60, RZ, 0x3c, !PT ;  /* 0x0000006004087812 */ /* 0x040fe400078e3cff */
[----:B------:R-:W-:Y:S01]  /*1500*/  LOP3.LUT R9, R4, 0x70, RZ, 0x3c, !PT ;  /* 0x0000007004097812 */ /* 0x000fe200078e3cff */
[----:B------:R1:W-:Y:S04]  /*1510*/  STS.U8 [R7+UR16], R63 ;  /* 0x0000003f07007988 */ /* 0x0003e80008000010 */
[----:B------:R-:W-:Y:S04]  /*1520*/  STS.U8 [R7+UR16+0x2], R64 ;  /* 0x0000024007007988 */ /* 0x000fe80008000010 */
[----:B------:R3:W-:Y:S01]  /*1530*/  STS.U8 [R7+UR16+0x4], R65 ;  /* 0x0000044107007988 */ /* 0x0007e20008000010 */
[----:B0-----:R-:W-:-:S03]  /*1540*/  ISETP.GE.AND P0, PT, R0, 0x1, PT ;  /* 0x000000010000780c */ /* 0x001fc60003f06270 */
[----:B------:R-:W-:Y:S04]  /*1550*/  STS.U8 [R7+UR16+0x6], R66 ;  /* 0x0000064207007988 */ /* 0x000fe80008000010 */
[----:B------:R0:W-:Y:S04]  /*1560*/  STS.U8 [R7+UR16+0x8], R67 ;  /* 0x0000084307007988 */ /* 0x0001e80008000010 */
[----:B------:R-:W-:Y:S04]  /*1570*/  STS.U8 [R7+UR16+0xa], R68 ;  /* 0x00000a4407007988 */ /* 0x000fe80008000010 */
[----:B------:R4:W-:Y:S04]  /*1580*/  STS.U8 [R7+UR16+0xc], R69 ;  /* 0x00000c4507007988 */ /* 0x0009e80008000010 */
[----:B------:R-:W-:Y:S04]  /*1590*/  STS.U8 [R7+UR16+0xe], R70 ;  /* 0x00000e4607007988 */ /* 0x000fe80008000010 */
[----:B------:R5:W-:Y:S04]  /*15a0*/  STS.U8 [R8+UR16], R71 ;  /* 0x0000004708007988 */ /* 0x000be80008000010 */
[----:B------:R-:W-:Y:S04]  /*15b0*/  STS.U8 [R8+UR16+0x2], R72 ;  /* 0x0000024808007988 */ /* 0x000fe80008000010 */
[----:B------:R5:W-:Y:S04]  /*15c0*/  STS.U8 [R8+UR16+0x4], R73 ;  /* 0x0000044908007988 */ /* 0x000be80008000010 */
[----:B------:R-:W-:Y:S04]  /*15d0*/  STS.U8 [R8+UR16+0x6], R74 ;  /* 0x0000064a08007988 */ /* 0x000fe80008000010 */
[----:B------:R5:W-:Y:S04]  /*15e0*/  STS.U8 [R8+UR16+0x8], R75 ;  /* 0x0000084b08007988 */ /* 0x000be80008000010 */
[----:B------:R-:W-:Y:S04]  /*15f0*/  STS.U8 [R8+UR16+0xa], R76 ;  /* 0x00000a4c08007988 */ /* 0x000fe80008000010 */
[----:B------:R5:W-:Y:S04]  /*1600*/  STS.U8 [R8+UR16+0xc], R77 ;  /* 0x00000c4d08007988 */ /* 0x000be80008000010 */
[----:B------:R-:W-:Y:S01]  /*1610*/  STS.U8 [R8+UR16+0xe], R78 ;  /* 0x00000e4e08007988 */ /* 0x000fe20008000010 */
[----:B------:R-:W-:-:S03]  /*1620*/  IMAD.MOV.U32 R93, RZ, RZ, -0x800000 ;  /* 0xff800000ff5d7424 */ /* 0x000fc600078e00ff */
[----:B------:R5:W-:Y:S01]  /*1630*/  STS.U8 [R9+UR16], R79 ;  /* 0x0000004f09007988 */ /* 0x000be20008000010 */
[----:B------:R-:W-:-:S03]  /*1640*/  IMAD.MOV.U32 R197, RZ, RZ, 0x3f800000 ;  /* 0x3f800000ffc57424 */ /* 0x000fc600078e00ff */
[----:B------:R-:W-:Y:S01]  /*1650*/  STS.U8 [R9+UR16+0x2], R22 ;  /* 0x0000021609007988 */ /* 0x000fe20008000010 */
[----:B------:R-:W-:-:S03]  /*1660*/  IMAD.MOV.U32 R198, RZ, RZ, 0x3f800000 ;  /* 0x3f800000ffc67424 */ /* 0x000fc600078e00ff */
[----:B------:R-:W-:Y:S01]  /*1670*/  STS.U8 [R9+UR16+0x4], R14 ;  /* 0x0000040e09007988 */ /* 0x000fe20008000010 */
[----:B------:R-:W-:-:S03]  /*1680*/  IMAD.MOV.U32 R92, RZ, RZ, -0x800000 ;  /* 0xff800000ff5c7424 */ /* 0x000fc600078e00ff */
[----:B--2---:R-:W-:Y:S01]  /*1690*/  STS.U8 [R9+UR16+0x6], R16 ;  /* 0x0000061009007988 */ /* 0x004fe20008000010 */
[----:B------:R-:W-:-:S03]  /*16a0*/  CS2R R24, SRZ ;  /* 0x0000000000187805 */ /* 0x000fc6000001ff00 */
[----:B------:R-:W-:Y:S01]  /*16b0*/  STS.U8 [R9+UR16+0x8], R18 ;  /* 0x0000081209007988 */ /* 0x000fe20008000010 */
[----:B------:R-:W-:-:S03]  /*16c0*/  CS2R R26, SRZ ;  /* 0x00000000001a7805 */ /* 0x000fc6000001ff00 */
[----:B------:R-:W-:Y:S01]  /*16d0*/  STS.U8 [R9+UR16+0xa], R20 ;  /* 0x00000a1409007988 */ /* 0x000fe20008000010 */
[----:B------:R-:W-:-:S03]  /*16e0*/  CS2R R28, SRZ ;  /* 0x00000000001c7805 */ /* 0x000fc6000001ff00 */
[----:B------:R-:W-:Y:S01]  /*16f0*/  STS.U8 [R9+UR16+0xc], R6 ;  /* 0x00000c0609007988 */ /* 0x000fe20008000010 */
[----:B------:R-:W-:-:S03]  /*1700*/  CS2R R30, SRZ ;  /* 0x00000000001e7805 */ /* 0x000fc6000001ff00 */
[----:B------:R2:W-:Y:S01]  /*1710*/  STS.U8 [R9+UR16+0xe], R5 ;  /* 0x00000e0509007988 */ /* 0x0005e20008000010 */
[----:B------:R-:W-:Y:S02]  /*1720*/  CS2R R32, SRZ ;  /* 0x0000000000207805 */ /* 0x000fe4000001ff00 */
[----:B------:R-:W-:Y:S02]  /*1730*/  CS2R R34, SRZ ;  /* 0x0000000000227805 */ /* 0x000fe4000001ff00 */
[----:B------:R-:W-:Y:S02]  /*1740*/  CS2R R36, SRZ ;  /* 0x0000000000247805 */ /* 0x000fe4000001ff00 */
[----:B------:R-:W-:Y:S02]  /*1750*/  CS2R R38, SRZ ;  /* 0x0000000000267805 */ /* 0x000fe4000001ff00 */
[----:B------:R-:W-:Y:S02]  /*1760*/  CS2R R40, SRZ ;  /* 0x0000000000287805 */ /* 0x000fe4000001ff00 */
[----:B------:R-:W-:-:S02]  /*1770*/  CS2R R42, SRZ ;  /* 0x00000000002a7805 */ /* 0x000fc4000001ff00 */
        /* <DEDUP_REMOVED lines=9> */
[----:B-1----:R-:W-:Y:S02]  /*1810*/  CS2R R62, SRZ ;  /* 0x00000000003e7805 */ /* 0x002fe4000001ff00 */
[----:B---3--:R-:W-:Y:S02]  /*1820*/  CS2R R64, SRZ ;  /* 0x0000000000407805 */ /* 0x008fe4000001ff00 */
[----:B0-----:R-:W-:-:S02]  /*1830*/  CS2R R66, SRZ ;  /* 0x0000000000427805 */ /* 0x001fc4000001ff00 */
[----:B----4-:R-:W-:Y:S02]  /*1840*/  CS2R R68, SRZ ;  /* 0x0000000000447805 */ /* 0x010fe4000001ff00 */
[----:B-----5:R-:W-:Y:S02]  /*1850*/  CS2R R70, SRZ ;  /* 0x0000000000467805 */ /* 0x020fe4000001ff00 */
[----:B------:R-:W-:Y:S02]  /*1860*/  CS2R R72, SRZ ;  /* 0x0000000000487805 */ /* 0x000fe4000001ff00 */
[----:B------:R-:W-:Y:S02]  /*1870*/  CS2R R74, SRZ ;  /* 0x00000000004a7805 */ /* 0x000fe4000001ff00 */
[----:B------:R-:W-:Y:S02]  /*1880*/  CS2R R76, SRZ ;  /* 0x00000000004c7805 */ /* 0x000fe4000001ff00 */
[----:B------:R-:W-:-:S02]  /*1890*/  CS2R R78, SRZ ;  /* 0x00000000004e7805 */ /* 0x000fc4000001ff00 */
[----:B------:R-:W-:Y:S02]  /*18a0*/  CS2R R80, SRZ ;  /* 0x0000000000507805 */ /* 0x000fe4000001ff00 */
[----:B------:R-:W-:Y:S02]  /*18b0*/  CS2R R82, SRZ ;  /* 0x0000000000527805 */ /* 0x000fe4000001ff00 */
[----:B------:R-:W-:Y:S02]  /*18c0*/  CS2R R84, SRZ ;  /* 0x0000000000547805 */ /* 0x000fe4000001ff00 */
[----:B------:R-:W-:Y:S01]  /*18d0*/  CS2R R86, SRZ ;  /* 0x0000000000567805 */ /* 0x000fe2000001ff00 */
[C---:B------:R-:W-:Y:S01]  /*18e0*/  IMAD.SHL.U32 R4, R3.reuse, 0x8, RZ ;  /* 0x0000000803047824 */ /* 0x040fe200078e00ff */
[C---:B--2---:R-:W-:Y:S02]  /*18f0*/  LOP3.LUT R5, R3.reuse, 0x7, RZ, 0xc0, !PT ;  /* 0x0000000703057812 */ /* 0x044fe400078ec0ff */
[----:B------:R-:W-:Y:S01]  /*1900*/  LOP3.LUT R6, R3, 0x7f, RZ, 0xc0, !PT ;  /* 0x0000007f03067812 */ /* 0x000fe200078ec0ff */
[----:B------:R-:W-:Y:S06]  /*1910*/  @!P0 BRA `(.L_x_0) ;  /* 0x0000003000c08947 */ /* 0x000fec0003800000 */
[----:B------:R-:W0:Y:S01]  /*1920*/  LDC R16, c[0x0][0x268] ;  /* 0x00009a00ff107b82 */ /* 0x000e220000000800 */
[----:B------:R-:W-:Y:S01]  /*1930*/  SHF.R.U32.HI R7, RZ, 0x5, R3 ;  /* 0x00000005ff077819 */ /* 0x000fe20000011603 */
[----:B------:R-:W-:Y:S01]  /*1940*/  ULDC.64 UR6, c[0x0][0x260] ;  /* 0x0000980000067ab9 */ /* 0x000fe20000000a00 */
[----:B------:R-:W-:Y:S01]  /*1950*/  LOP3.LUT R8, R3, 0x1, RZ, 0xc0, !PT ;  /* 0x0000000103087812 */ /* 0x000fe200078ec0ff */
[----:B------:R-:W-:Y:S01]  /*1960*/  UIMAD UR6, UR17, UR6, URZ ;  /* 0x00000006110672a4 */ /* 0x000fe2000f8e023f */
[----:B------:R-:W-:Y:S01]  /*1970*/  SGXT.U32 R7, R7, 0x2 ;  /* 0x000000020707781a */ /* 0x000fe20000000000 */
[----:B------:R-:W-:Y:S01]  /*1980*/  ULDC UR4, c[0x0][0x258] ;  /* 0x0000960000047ab9 */ /* 0x000fe20000000800 */
[C---:B------:R-:W-:Y:S01]  /*1990*/  LOP3.LUT R9, R3.reuse, 0x1c, RZ, 0xc0, !PT ;  /* 0x0000001c03097812 */ /* 0x040fe200078ec0ff */
[----:B------:R-:W1:Y:S01]  /*19a0*/  LDC.64 R12, c[0x0][0x220] ;  /* 0x00008800ff0c7b82 */ /* 0x000e620000000a00 */
[----:B------:R-:W-:Y:S01]  /*19b0*/  IMAD R149, R6, UR4, RZ ;  /* 0x0000000406957c24 */ /* 0x000fe2000f8e02ff */
[----:B------:R-:W-:Y:S01]  /*19c0*/  ULDC.64 UR8, c[0x0][0x218] ;  /* 0x0000860000087ab9 */ /* 0x000fe20000000a00 */
[----:B------:R-:W-:Y:S01]  /*19d0*/  USHF.R.S32.HI UR4, URZ, 0x1f, UR6 ;  /* 0x0000001f3f047899 */ /* 0x000fe20008011406 */
[----:B------:R-:W-:Y:S01]  /*19e0*/  IMAD R9, R8, 0x2, R9 ;  /* 0x0000000208097824 */ /* 0x000fe200078e0209 */
[C---:B------:R-:W-:Y:S01]  /*19f0*/  LOP3.LUT R8, R3.reuse, 0x1f, RZ, 0xc0, !PT ;  /* 0x0000001f03087812 */ /* 0x040fe200078ec0ff */
[----:B------:R-:W-:Y:S01]  /*1a00*/  IMAD.MOV.U32 R109, RZ, RZ, 0x5410 ;  /* 0x00005410ff6d7424 */ /* 0x000fe200078e00ff */
[----:B------:R-:W-:Y:S01]  /*1a10*/  SHF.R.S32.HI R11, RZ, 0x1f, R149 ;  /* 0x0000001fff0b7819 */ /* 0x000fe20000011495 */
[----:B------:R-:W2:Y:S01]  /*1a20*/  LDC.64 R160, c[0x0][0x250] ;  /* 0x00009400ffa07b82 */ /* 0x000ea20000000a00 */
[----:B------:R-:W-:Y:S01]  /*1a30*/  SHF.R.U32.HI R150, RZ, 0x1, R3 ;  /* 0x00000001ff967819 */ /* 0x000fe20000011603 */
[----:B------:R-:W-:Y:S01]  /*1a40*/  IMAD.MOV.U32 R108, RZ, RZ, 0x7632 ;  /* 0x00007632ff6c7424 */ /* 0x000fe200078e00ff */
[----:B------:R-:W-:Y:S01]  /*1a50*/  LEA.HI R10, R3, 0x7c, RZ, 0x1b ;  /* 0x0000007c030a7811 */ /* 0x000fe200078fd8ff */
[----:B------:R-:W-:Y:S01]  /*1a60*/  USHF.R.U32.HI UR12, URZ, 0x4, UR16 ;  /* 0x000000043f0c7899 */ /* 0x000fe20008011610 */
[----:B------:R-:W-:Y:S01]  /*1a70*/  SGXT.U32 R150, R150, 0x1 ;  /* 0x000000019696781a */ /* 0x000fe20000000000 */
[----:B------:R-:W-:Y:S01]  /*1a80*/  UMOV UR5, URZ ;  /* 0x0000003f00057c82 */ /* 0x000fe20008000000 */
[----:B------:R-:W-:Y:S01]  /*1a90*/  LOP3.LUT R110, R6, 0x10, RZ, 0x3c, !PT ;  /* 0x00000010066e7812 */ /* 0x000fe200078e3cff */
[----:B0-----:R-:W-:Y:S01]  /*1aa0*/  IMAD R157, R7, R16, RZ ;  /* 0x00000010079d7224 */ /* 0x001fe200078e02ff */
[----:B------:R-:W-:Y:S01]  /*1ab0*/  LOP3.LUT R150, R9, R150, RZ, 0xfc, !PT ;  /* 0x0000009609967212 */ /* 0x000fe200078efcff */
[----:B------:R-:W-:Y:S01]  /*1ac0*/  IMAD R7, R8, UR7, RZ ;  /* 0x0000000708077c24 */ /* 0x000fe2000f8e02ff */
[----:B------:R-:W-:Y:S01]  /*1ad0*/  LEA.HI R9, R3, 0x5c, RZ, 0x1b ;  /* 0x0000005c03097811 */ /* 0x000fe200078fd8ff */
[----:B------:R-:W-:Y:S01]  /*1ae0*/  IMAD R181, R16, 0x4, R157 ;  /* 0x0000000410b57824 */ /* 0x000fe200078e029d */
[----:B------:R-:W-:Y:S01]  /*1af0*/  USGXT.U32 UR12, UR12, 0xe ;  /* 0x0000000e0c0c789a */ /* 0x000fe20008000000 */
[-C--:B------:R-:W-:Y:S01]  /*1b00*/  IMAD R10, R10, R16.reuse, RZ ;  /* 0x000000100a0a7224 */ /* 0x080fe200078e02ff */
[----:B------:R-:W-:Y:S01]  /*1b10*/  SHF.R.S32.HI R8, RZ, 0x1f, R7 ;  /* 0x0000001fff087819 */ /* 0x000fe20000011407 */
[C---:B------:R-:W-:Y:S01]  /*1b20*/  IMAD R182, R16.reuse, 0x4, R181 ;  /* 0x0000000410b67824 */ /* 0x040fe200078e02b5 */
[----:B-1----:R-:W-:Y:S01]  /*1b30*/  IADD3 R12, P2, P3, R7, UR6, R12 ;  /* 0x00000006070c7c10 */ /* 0x002fe2000fb5e00c */
[----:B------:R-:W-:Y:S01]  /*1b40*/  IMAD R9, R9, R16, RZ ;  /* 0x0000001009097224 */ /* 0x000fe200078e02ff */
[C---:B------:R-:W-:Y:S01]  /*1b50*/  LEA.HI R7, R3.reuse, 0x1c, RZ, 0x1b ;  /* 0x0000001c03077811 */ /* 0x040fe200078fd8ff */
[----:B------:R-:W-:Y:S01]  /*1b60*/  IMAD R186, R16, 0x4, R182 ;  /* 0x0000000410ba7824 */ /* 0x000fe200078e02b6 */
[----:B------:R-:W-:Y:S01]  /*1b70*/  IADD3.X R14, R8, UR4, R13, P2, P3 ;  /* 0x00000004080e7c10 */ /* 0x000fe200097e640d */
[----:B------:R-:W-:Y:S01]  /*1b80*/  UMOV UR6, URZ ;  /* 0x0000003f00067c82 */ /* 0x000fe20008000000 */
[----:B------:R-:W-:Y:S01]  /*1b90*/  LEA.HI R8, R3, 0x3c, RZ, 0x1b ;  /* 0x0000003c03087811 */ /* 0x000fe200078fd8ff */
[----:B------:R-:W-:Y:S01]  /*1ba0*/  IMAD R187, R16, 0x4, R186 ;  /* 0x0000000410bb7824 */ /* 0x000fe200078e02ba */
[-C--:B------:R-:W-:Y:S01]  /*1bb0*/  IADD3 R155, P3, R9, R12.reuse, RZ ;  /* 0x0000000c099b7210 */ /* 0x080fe20007f7e0ff */
[----:B--2---:R-:W-:Y:S01]  /*1bc0*/  IMAD R160, R160, UR17, RZ ;  /* 0x00000011a0a07c24 */ /* 0x004fe2000f8e02ff */
[----:B------:R-:W-:Y:S01]  /*1bd0*/  IADD3 R156, P4, R10, R12, RZ ;  /* 0x0000000c0a9c7210 */ /* 0x000fe20007f9e0ff */
[C---:B------:R-:W-:Y:S01]  /*1be0*/  IMAD R188, R16.reuse, 0x4, R187 ;  /* 0x0000000410bc7824 */ /* 0x040fe200078e02bb */
[----:B------:R-:W-:Y:S01]  /*1bf0*/  CS2R R24, SRZ ;  /* 0x0000000000187805 */ /* 0x000fe2000001ff00 */
[-C--:B------:R-:W-:Y:S01]  /*1c00*/  IMAD R7, R7, R16.reuse, RZ ;  /* 0x0000001007077224 */ /* 0x080fe200078e02ff */
[----:B------:R-:W-:Y:S01]  /*1c10*/  IADD3 R149, P0, P1, R149, UR8, R160 ;  /* 0x0000000895957c10 */ /* 0x000fe2000f91e0a0 */
[----:B------:R-:W-:Y:S01]  /*1c20*/  IMAD R192, R16, 0x4, R188 ;  /* 0x0000000410c07824 */ /* 0x000fe200078e02bc */
[----:B------:R-:W-:Y:S01]  /*1c30*/  SHF.R.S32.HI R152, RZ, 0x1f, R160 ;  /* 0x0000001fff987819 */ /* 0x000fe200000114a0 */
[----:B------:R-:W-:Y:S01]  /*1c40*/  IMAD R8, R8, R16, RZ ;  /* 0x0000001008087224 */ /* 0x000fe200078e02ff */
[----:B------:R-:W-:Y:S01]  /*1c50*/  LEA.HI.X.SX32 R160, R9, R14, 0x1, P3 ;  /* 0x0000000e09a07211 */ /* 0x000fe200018f0eff */
[C---:B------:R-:W-:Y:S01]  /*1c60*/  IMAD R193, R16.reuse, 0x8, R192 ;  /* 0x0000000810c17824 */ /* 0x040fe200078e02c0 */
[----:B------:R-:W-:Y:S01]  /*1c70*/  IADD3.X R152, R11, UR9, R152, P0, P1 ;  /* 0x000000090b987c10 */ /* 0x000fe200087e2498 */
[----:B------:R-:W-:Y:S01]  /*1c80*/  IMAD R107, R161, 0xc, RZ ;  /* 0x0000000ca16b7824 */ /* 0x000fe200078e02ff */
[-C--:B------:R-:W-:Y:S01]  /*1c90*/  IADD3 R153, P1, R7, R12.reuse, RZ ;  /* 0x0000000c07997210 */ /* 0x080fe20007f3e0ff */
[C---:B------:R-:W-:Y:S01]  /*1ca0*/  IMAD R194, R16.reuse, 0x4, R193 ;  /* 0x0000000410c27824 */ /* 0x040fe200078e02c1 */
[----:B------:R-:W-:Y:S01]  /*1cb0*/  IADD3 R151, P0, R157, R12, RZ ;  /* 0x0000000c9d977210 */ /* 0x000fe20007f1e0ff */
[----:B------:R-:W-:Y:S01]  /*1cc0*/  IMAD R106, R161, 0xd, RZ ;  /* 0x0000000da16a7824 */ /* 0x000fe200078e02ff */
[----:B------:R-:W-:Y:S01]  /*1cd0*/  LEA.HI.X.SX32 R158, R7, R14, 0x1, P1 ;  /* 0x0000000e079e7211 */ /* 0x000fe200008f0eff */
[----:B------:R-:W-:Y:S01]  /*1ce0*/  IMAD R145, R16, 0x4, R194 ;  /* 0x0000000410917824 */ /* 0x000fe200078e02c2 */
[-C--:B------:R-:W-:Y:S01]  /*1cf0*/  IADD3 R179, P1, R182, R12.reuse, RZ ;  /* 0x0000000cb6b37210 */ /* 0x080fe20007f3e0ff */
[C---:B------:R-:W-:Y:S01]  /*1d00*/  IMAD R105, R161.reuse, 0xe, RZ ;  /* 0x0000000ea1697824 */ /* 0x040fe200078e02ff */
[----:B------:R-:W-:Y:S01]  /*1d10*/  IADD3 R154, P2, R8, R12, RZ ;  /* 0x0000000c089a7210 */ /* 0x000fe20007f5e0ff */
[----:B------:R-:W-:Y:S01]  /*1d20*/  IMAD R144, R16, 0x4, R145 ;  /* 0x0000000410907824 */ /* 0x000fe200078e0291 */
[----:B------:R-:W-:Y:S01]  /*1d30*/  LEA.HI.X.SX32 R182, R182, R14, 0x1, P1 ;  /* 0x0000000eb6b67211 */ /* 0x000fe200008f0eff */
[----:B------:R-:W-:Y:S01]  /*1d40*/  IMAD R104, R161, 0xf, RZ ;  /* 0x0000000fa1687824 */ /* 0x000fe200078e02ff */
[----:B------:R-:W-:Y:S01]  /*1d50*/  IADD3 R184, P1, R187, R12, RZ ;  /* 0x0000000cbbb87210 */ /* 0x000fe20007f3e0ff */
[----:B------:R-:W-:Y:S01]  /*1d60*/  IMAD R143, R16, 0x4, R144 ;  /* 0x00000004108f7824 */ /* 0x000fe200078e0290 */
[-C--:B------:R-:W-:Y:S01]  /*1d70*/  LEA.HI.X.SX32 R157, R157, R14.reuse, 0x1, P0 ;  /* 0x0000000e9d9d7211 */ /* 0x080fe200000f0eff */
[----:B------:R-:W-:Y:S01]  /*1d80*/  IMAD.SHL.U32 R23, R161, 0x10, RZ ;  /* 0x00000010a1177824 */ /* 0x000fe200078e00ff */
[-C--:B------:R-:W-:Y:S01]  /*1d90*/  LEA.HI.X.SX32 R159, R8, R14.reuse, 0x1, P2 ;  /* 0x0000000e089f7211 */ /* 0x080fe200010f0eff */
[C---:B------:R-:W-:Y:S01]  /*1da0*/  IMAD R139, R16.reuse, 0x4, R143 ;  /* 0x00000004108b7824 */ /* 0x040fe200078e028f */
[----:B------:R-:W-:Y:S01]  /*1db0*/  LEA.HI.X.SX32 R187, R187, R14, 0x1, P1 ;  /* 0x0000000ebbbb7211 */ /* 0x000fe200008f0eff */
[----:B------:R-:W-:Y:S01]  /*1dc0*/  IMAD R22, R161, 0x11, RZ ;  /* 0x00000011a1167824 */ /* 0x000fe200078e02ff */
[-C--:B------:R-:W-:Y:S01]  /*1dd0*/  IADD3 R178, P0, R181, R12.reuse, RZ ;  /* 0x0000000cb5b27210 */ /* 0x080fe20007f1e0ff */
[----:B------:R-:W-:Y:S01]  /*1de0*/  IMAD R138, R16, 0x4, R139 ;  /* 0x00000004108a7824 */ /* 0x000fe200078e028b */
[-C--:B------:R-:W-:Y:S01]  /*1df0*/  IADD3 R185, P2, R188, R12.reuse, RZ ;  /* 0x0000000cbcb97210 */ /* 0x080fe20007f5e0ff */
[----:B------:R-:W-:Y:S01]  /*1e00*/  IMAD R21, R161, 0x12, RZ ;  /* 0x00000012a1157824 */ /* 0x000fe200078e02ff */
[----:B------:R-:W-:Y:S01]  /*1e10*/  IADD3 R190, P1, R193, R12, RZ ;  /* 0x0000000cc1be7210 */ /* 0x000fe20007f3e0ff */
[----:B------:R-:W-:Y:S01]  /*1e20*/  IMAD R137, R16, 0x8, R138 ;  /* 0x0000000810897824 */ /* 0x000fe200078e028a */
[-C--:B------:R-:W-:Y:S01]  /*1e30*/  LEA.HI.X.SX32 R181, R181, R14.reuse, 0x1, P0 ;  /* 0x0000000eb5b57211 */ /* 0x080fe200000f0eff */
[----:B------:R-:W-:Y:S01]  /*1e40*/  IMAD R20, R161, 0x13, RZ ;  /* 0x00000013a1147824 */ /* 0x000fe200078e02ff */
[-C--:B------:R-:W-:Y:S01]  /*1e50*/  LEA.HI.X.SX32 R188, R188, R14.reuse, 0x1, P2 ;  /* 0x0000000ebcbc7211 */ /* 0x080fe200010f0eff */
[----:B------:R-:W-:Y:S01]  /*1e60*/  IMAD R133, R16, 0x4, R137 ;  /* 0x0000000410857824 */ /* 0x000fe200078e0289 */
[----:B------:R-:W-:Y:S01]  /*1e70*/  LEA.HI.X.SX32 R193, R193, R14, 0x1, P1 ;  /* 0x0000000ec1c17211 */ /* 0x000fe200008f0eff */
[C---:B------:R-:W-:Y:S01]  /*1e80*/  IMAD R19, R161.reuse, 0x14, RZ ;  /* 0x00000014a1137824 */ /* 0x040fe200078e02ff */
[-C--:B------:R-:W-:Y:S01]  /*1e90*/  IADD3 R183, P0, R186, R12.reuse, RZ ;  /* 0x0000000cbab77210 */ /* 0x080fe20007f1e0ff */
[----:B------:R-:W-:Y:S01]  /*1ea0*/  IMAD R132, R16, 0x4, R133 ;  /* 0x0000000410847824 */ /* 0x000fe200078e0285 */
[-C--:B------:R-:W-:Y:S01]  /*1eb0*/  IADD3 R191, P2, R194, R12.reuse, RZ ;  /* 0x0000000cc2bf7210 */ /* 0x080fe20007f5e0ff */
[C---:B------:R-:W-:Y:S01]  /*1ec0*/  IMAD R18, R161.reuse, 0x15, RZ ;  /* 0x00000015a1127824 */ /* 0x040fe200078e02ff */
[----:B------:R-:W-:Y:S01]  /*1ed0*/  IADD3 R147, P1, R144, R12, RZ ;  /* 0x0000000c90937210 */ /* 0x000fe20007f3e0ff */
[----:B------:R-:W-:Y:S01]  /*1ee0*/  IMAD R131, R16, 0x4, R132 ;  /* 0x0000000410837824 */ /* 0x000fe200078e0284 */
[-C--:B------:R-:W-:Y:S01]  /*1ef0*/  LEA.HI.X.SX32 R186, R186, R14.reuse, 0x1, P0 ;  /* 0x0000000ebaba7211 */ /* 0x080fe200000f0eff */
[----:B------:R-:W-:Y:S01]  /*1f00*/  UIADD3 UR8, UR16, 0x2000, URZ ;  /* 0x0000200010087890 */ /* 0x000fe2000fffe03f */
[-C--:B------:R-:W-:Y:S01]  /*1f10*/  LEA.HI.X.SX32 R194, R194, R14.reuse, 0x1, P2 ;  /* 0x0000000ec2c27211 */ /* 0x080fe200010f0eff */
[----:B------:R-:W-:Y:S01]  /*1f20*/  IMAD R127, R16, 0x4, R131 ;  /* 0x00000004107f7824 */ /* 0x000fe200078e0283 */
[----:B------:R-:W-:Y:S01]  /*1f30*/  LEA.HI.X.SX32 R144, R144, R14, 0x1, P1 ;  /* 0x0000000e90907211 */ /* 0x000fe200008f0eff */
[----:B------:R-:W-:Y:S01]  /*1f40*/  IMAD R17, R161, 0x16, RZ ;  /* 0x00000016a1117824 */ /* 0x000fe200078e02ff */
[-C--:B------:R-:W-:Y:S01]  /*1f50*/  IADD3 R189, P0, R192, R12.reuse, RZ ;  /* 0x0000000cc0bd7210 */ /* 0x080fe20007f1e0ff */
[----:B------:R-:W-:Y:S01]  /*1f60*/  IMAD R126, R16, 0x4, R127 ;  /* 0x00000004107e7824 */ /* 0x000fe200078e027f */
[-C--:B------:R-:W-:Y:S01]  /*1f70*/  IADD3 R146, P2, R143, R12.reuse, RZ ;  /* 0x0000000c8f927210 */ /* 0x080fe20007f5e0ff */
[C---:B------:R-:W-:Y:S01]  /*1f80*/  IMAD R15, R161.reuse, 0x18, RZ ;  /* 0x00000018a10f7824 */ /* 0x040fe200078e02ff */
[----:B------:R-:W-:Y:S01]  /*1f90*/  IADD3 R141, P1, R138, R12, RZ ;  /* 0x0000000c8a8d7210 */ /* 0x000fe20007f3e0ff */
[----:B------:R-:W-:Y:S01]  /*1fa0*/  IMAD R125, R16, 0x4, R126 ;  /* 0x00000004107d7824 */ /* 0x000fe200078e027e */
[-C--:B------:R-:W-:Y:S01]  /*1fb0*/  LEA.HI.X.SX32 R192, R192, R14.reuse, 0x1, P0 ;  /* 0x0000000ec0c07211 */ /* 0x080fe200000f0eff */
[----:B------:R-:W-:Y:S01]  /*1fc0*/  IMAD R13, R161, 0x1a, RZ ;  /* 0x0000001aa10d7824 */ /* 0x000fe200078e02ff */
[-C--:B------:R-:W-:Y:S01]  /*1fd0*/  LEA.HI.X.SX32 R143, R143, R14.reuse, 0x1, P2 ;  /* 0x0000000e8f8f7211 */ /* 0x080fe200010f0eff */
[----:B------:R-:W-:Y:S01]  /*1fe0*/  IMAD R121, R16, 0x8, R125 ;  /* 0x0000000810797824 */ /* 0x000fe200078e027d */
[----:B------:R-:W-:Y:S01]  /*1ff0*/  LEA.HI.X.SX32 R138, R138, R14, 0x1, P1 ;  /* 0x0000000e8a8a7211 */ /* 0x000fe200008f0eff */
[----:B------:R-:W-:Y:S01]  /*2000*/  USHF.R.U32.HI UR14, URZ, 0x4, UR8 ;  /* 0x000000043f0e7899 */ /* 0x000fe20008011608 */
[-C--:B------:R-:W-:Y:S01]  /*2010*/  IADD3 R148, P0, R145, R12.reuse, RZ ;  /* 0x0000000c91947210 */ /* 0x080fe20007f1e0ff */
[----:B------:R-:W-:Y:S01]  /*2020*/  IMAD R120, R16, 0x4, R121 ;  /* 0x0000000410787824 */ /* 0x000fe200078e0279 */
[-C--:B------:R-:W-:Y:S01]  /*2030*/  IADD3 R140, P2, R137, R12.reuse, RZ ;  /* 0x0000000c898c7210 */ /* 0x080fe20007f5e0ff */
[----:B------:R-:W-:Y:S01]  /*2040*/  UIADD3 UR8, UP0, UR12, 0x2, URZ ;  /* 0x000000020c087890 */ /* 0x000fe2000ff1e03f */
[----:B------:R-:W-:Y:S01]  /*2050*/  IADD3 R135, P1, R132, R12, RZ ;  /* 0x0000000c84877210 */ /* 0x000fe20007f3e0ff */
[C---:B------:R-:W-:Y:S01]  /*2060*/  IMAD R119, R16.reuse, 0x4, R120 ;  /* 0x0000000410777824 */ /* 0x040fe200078e0278 */
[-C--:B------:R-:W-:Y:S01]  /*2070*/  LEA.HI.X.SX32 R145, R145, R14.reuse, 0x1, P0 ;  /* 0x0000000e91917211 */ /* 0x080fe200000f0eff */
[----:B------:R-:W-:Y:S01]  /*2080*/  IMAD R11, R161, 0x1c, RZ ;  /* 0x0000001ca10b7824 */ /* 0x000fe200078e02ff */
[-C--:B------:R-:W-:Y:S01]  /*2090*/  LEA.HI.X.SX32 R137, R137, R14.reuse, 0x1, P2 ;  /* 0x0000000e89897211 */ /* 0x080fe200010f0eff */
[----:B------:R-:W-:Y:S01]  /*20a0*/  IMAD R114, R16, 0x4, R119 ;  /* 0x0000000410727824 */ /* 0x000fe200078e0277 */
[----:B------:R-:W-:Y:S01]  /*20b0*/  LEA.HI.X.SX32 R132, R132, R14, 0x1, P1 ;  /* 0x0000000e84847211 */ /* 0x000fe200008f0eff */
[----:B------:R-:W-:Y:S01]  /*20c0*/  USGXT.U32 UR14, UR14, 0xe ;  /* 0x0000000e0e0e789a */ /* 0x000fe20008000000 */
[-C--:B------:R-:W-:Y:S01]  /*20d0*/  IADD3 R142, P0, R139, R12.reuse, RZ ;  /* 0x0000000c8b8e7210 */ /* 0x080fe20007f1e0ff */
[----:B------:R-:W-:Y:S01]  /*20e0*/  IMAD R113, R16, 0x4, R114 ;  /* 0x0000000410717824 */ /* 0x000fe200078e0272 */
[-C--:B------:R-:W-:Y:S01]  /*20f0*/  IADD3 R134, P2, R131, R12.reuse, RZ ;  /* 0x0000000c83867210 */ /* 0x080fe20007f5e0ff */
[----:B------:R-:W-:Y:S01]  /*2100*/  IMAD R9, R161, 0x1e, RZ ;  /* 0x0000001ea1097824 */ /* 0x000fe200078e02ff */
[----:B------:R-:W-:Y:S01]  /*2110*/  IADD3 R129, P1, R126, R12, RZ ;  /* 0x0000000c7e817210 */ /* 0x000fe20007f3e0ff */
[C---:B------:R-:W-:Y:S01]  /*2120*/  IMAD R112, R16.reuse, 0x4, R113 ;  /* 0x0000000410707824 */ /* 0x040fe200078e0271 */
[-C--:B------:R-:W-:Y:S01]  /*2130*/  LEA.HI.X.SX32 R139, R139, R14.reuse, 0x1, P0 ;  /* 0x0000000e8b8b7211 */ /* 0x080fe200000f0eff */
[----:B------:R-:W-:Y:S01]  /*2140*/  IMAD R7, R161, 0x1f, RZ ;  /* 0x0000001fa1077824 */ /* 0x000fe200078e02ff */
[-C--:B------:R-:W-:Y:S01]  /*2150*/  LEA.HI.X.SX32 R131, R131, R14.reuse, 0x1, P2 ;  /* 0x0000000e83837211 */ /* 0x080fe200010f0eff */
[----:B------:R-:W-:Y:S01]  /*2160*/  IMAD R111, R16, 0x4, R112 ;  /* 0x00000004106f7824 */ /* 0x000fe200078e0270 */
[----:B------:R-:W-:Y:S01]  /*2170*/  LEA.HI.X.SX32 R126, R126, R14, 0x1, P1 ;  /* 0x0000000e7e7e7211 */ /* 0x000fe200008f0eff */
[----:B------:R-:W-:Y:S01]  /*2180*/  IMAD R16, R161, 0x17, RZ ;  /* 0x00000017a1107824 */ /* 0x000fe200078e02ff */
[-C--:B------:R-:W-:Y:S01]  /*2190*/  IADD3 R136, P0, R133, R12.reuse, RZ ;  /* 0x0000000c85887210 */ /* 0x080fe20007f1e0ff */
[----:B------:R-:W-:Y:S01]  /*21a0*/  UIADD3.X UR9, UR5, 0x40000040, URZ, UP0, !UPT ;  /* 0x4000004005097890 */ /* 0x000fe200087fe43f */
[-C--:B------:R-:W-:Y:S01]  /*21b0*/  IADD3 R128, P2, R125, R12.reuse, RZ ;  /* 0x0000000c7d807210 */ /* 0x080fe20007f5e0ff */
[----:B------:R-:W-:Y:S01]  /*21c0*/  UIADD3 UR10, UP0, UR14, 0x2, URZ ;  /* 0x000000020e0a7890 */ /* 0x000fe2000ff1e03f */
[C---:B------:R-:W-:Y:S01]  /*21d0*/  IADD3 R123, P1, R120.reuse, R12, RZ ;  /* 0x0000000c787b7210 */ /* 0x040fe20007f3e0ff */
[----:B------:R-:W-:Y:S01]  /*21e0*/  IMAD.MOV.U32 R197, RZ, RZ, 0x3f800000 ;  /* 0x3f800000ffc57424 */ /* 0x000fe200078e00ff */
[-C--:B------:R-:W-:Y:S01]  /*21f0*/  LEA.HI.X.SX32 R133, R133, R14.reuse, 0x1, P0 ;  /* 0x0000000e85857211 */ /* 0x080fe200000f0eff */
[----:B------:R-:W-:Y:S01]  /*2200*/  UIADD3.X UR11, UR6, 0x40000040, URZ, UP0, !UPT ;  /* 0x40000040060b7890 */ /* 0x000fe200087fe43f */
[-C--:B------:R-:W-:Y:S01]  /*2210*/  LEA.HI.X.SX32 R125, R125, R14.reuse, 0x1, P2 ;  /* 0x0000000e7d7d7211 */ /* 0x080fe200010f0eff */
[----:B------:R-:W-:Y:S01]  /*2220*/  IMAD.MOV.U32 R195, RZ, RZ, -0x800000 ;  /* 0xff800000ffc37424 */ /* 0x000fe200078e00ff */
[----:B------:R-:W-:Y:S01]  /*2230*/  LEA.HI.X.SX32 R120, R120, R14, 0x1, P1 ;  /* 0x0000000e78787211 */ /* 0x000fe200008f0eff */
[----:B------:R-:W-:Y:S01]  /*2240*/  IMAD.MOV.U32 R8, RZ, RZ, RZ ;  /* 0x000000ffff087224 */ /* 0x000fe200078e00ff */
[-C--:B------:R-:W-:Y:S01]  /*2250*/  IADD3 R130, P0, R127, R12.reuse, RZ ;  /* 0x0000000c7f827210 */ /* 0x080fe20007f1e0ff */
[----:B------:R-:W-:Y:S01]  /*2260*/  IMAD.MOV.U32 R196, RZ, RZ, -0x800000 ;  /* 0xff800000ffc47424 */ /* 0x000fe200078e00ff */
[-C--:B------:R-:W-:Y:S01]  /*2270*/  IADD3 R122, P2, R119, R12.reuse, RZ ;  /* 0x0000000c777a7210 */ /* 0x080fe20007f5e0ff */
[----:B------:R-:W-:Y:S01]  /*2280*/  IMAD.MOV.U32 R198, RZ, RZ, 0x3f800000 ;  /* 0x3f800000ffc67424 */ /* 0x000fe200078e00ff */
[----:B------:R-:W-:-:S02]  /*2290*/  IADD3 R117, P1, R113, R12, RZ ;  /* 0x0000000c71757210 */ /* 0x000fc40007f3e0ff */
[----:B------:R-:W-:Y:S02]  /*22a0*/  CS2R R26, SRZ ;  /* 0x00000000001a7805 */ /* 0x000fe4000001ff00 */
[-C--:B------:R-:W-:Y:S02]  /*22b0*/  LEA.HI.X.SX32 R127, R127, R14.reuse, 0x1, P0 ;  /* 0x0000000e7f7f7211 */ /* 0x080fe400000f0eff */
[----:B------:R-:W-:Y:S02]  /*22c0*/  CS2R R28, SRZ ;  /* 0x00000000001c7805 */ /* 0x000fe4000001ff00 */
[-C--:B------:R-:W-:Y:S02]  /*22d0*/  LEA.HI.X.SX32 R119, R119, R14.reuse, 0x1, P2 ;  /* 0x0000000e77777211 */ /* 0x080fe400010f0eff */
[----:B------:R-:W-:Y:S02]  /*22e0*/  CS2R R30, SRZ ;  /* 0x00000000001e7805 */ /* 0x000fe4000001ff00 */
[----:B------:R-:W-:-:S02]  /*22f0*/  LEA.HI.X.SX32 R113, R113, R14, 0x1, P1 ;  /* 0x0000000e71717211 */ /* 0x000fc400008f0eff */
[----:B------:R-:W-:Y:S02]  /*2300*/  CS2R R32, SRZ ;  /* 0x0000000000207805 */ /* 0x000fe4000001ff00 */
[-C--:B------:R-:W-:Y:S02]  /*2310*/  IADD3 R124, P0, R121, R12.reuse, RZ ;  /* 0x0000000c797c7210 */ /* 0x080fe40007f1e0ff */
[----:B------:R-:W-:Y:S02]  /*2320*/  CS2R R34, SRZ ;  /* 0x0000000000227805 */ /* 0x000fe4000001ff00 */
[-C--:B------:R-:W-:Y:S02]  /*2330*/  IADD3 R116, P2, R112, R12.reuse, RZ ;  /* 0x0000000c70747210 */ /* 0x080fe40007f5e0ff */
[----:B------:R-:W-:Y:S02]  /*2340*/  CS2R R36, SRZ ;  /* 0x0000000000247805 */ /* 0x000fe4000001ff00 */
[----:B------:R-:W-:-:S02]  /*2350*/  IADD3 R115, P3, R111, R12, RZ ;  /* 0x0000000c6f737210 */ /* 0x000fc40007f7e0ff */
[----:B------:R-:W-:Y:S02]  /*2360*/  CS2R R38, SRZ ;  /* 0x0000000000267805 */ /* 0x000fe4000001ff00 */
[----:B------:R-:W-:Y:S02]  /*2370*/  LOP3.LUT P1, RZ, R3, 0x2, RZ, 0xc0, !PT ;  /* 0x0000000203ff7812 */ /* 0x000fe4000782c0ff */
[----:B------:R-:W-:Y:S02]  /*2380*/  CS2R R40, SRZ ;  /* 0x0000000000287805 */ /* 0x000fe4000001ff00 */
[-C--:B------:R-:W-:Y:S01]  /*2390*/  LEA.HI.X.SX32 R180, R10, R14.reuse, 0x1, P4 ;  /* 0x0000000e0ab47211 */ /* 0x080fe200020f0eff */
[----:B------:R-:W-:Y:S01]  /*23a0*/  IMAD R10, R161, 0x1d, RZ ;  /* 0x0000001da10a7824 */ /* 0x000fe200078e02ff */
[----:B------:R-:W-:Y:S02]  /*23b0*/  LEA.HI.X.SX32 R121, R121, R14, 0x1, P0 ;  /* 0x0000000e79797211 */ /* 0x000fe400000f0eff */
[----:B------:R-:W-:-:S02]  /*23c0*/  CS2R R42, SRZ ;  /* 0x00000000002a7805 */ /* 0x000fc4000001ff00 */
[-C--:B------:R-:W-:Y:S02]  /*23d0*/  LEA.HI.X.SX32 R112, R112, R14.reuse, 0x1, P2 ;  /* 0x0000000e70707211 */ /* 0x080fe400010f0eff */
[----:B------:R-:W-:Y:S02]  /*23e0*/  CS2R R44, SRZ ;  /* 0x00000000002c7805 */ /* 0x000fe4000001ff00 */
[----:B------:R-:W-:Y:S02]  /*23f0*/  LEA.HI.X.SX32 R111, R111, R14, 0x1, P3 ;  /* 0x0000000e6f6f7211 */ /* 0x000fe400018f0eff */
[----:B------:R-:W-:Y:S02]  /*2400*/  CS2R R46, SRZ ;  /* 0x00000000002e7805 */ /* 0x000fe4000001ff00 */
[----:B------:R-:W-:Y:S02]  /*2410*/  SEL R109, R109, 0x1054, !P1 ;  /* 0x000010546d6d7807 */ /* 0x000fe40004800000 */
[----:B------:R-:W-:-:S02]  /*2420*/  CS2R R48, SRZ ;  /* 0x0000000000307805 */ /* 0x000fc4000001ff00 */
[----:B------:R-:W-:Y:S02]  /*2430*/  SEL R108, R108, 0x3276, !P1 ;  /* 0x000032766c6c7807 */ /* 0x000fe40004800000 */
[----:B------:R-:W-:Y:S02]  /*2440*/  CS2R R50, SRZ ;  /* 0x0000000000327805 */ /* 0x000fe4000001ff00 */
[----:B------:R-:W-:Y:S01]  /*2450*/  IADD3 R118, P0, R114, R12, RZ ;  /* 0x0000000c72767210 */ /* 0x000fe20007f1e0ff */
[----:B------:R-:W-:Y:S01]  /*2460*/  IMAD R12, R161, 0x1b, RZ ;  /* 0x0000001ba10c7824 */ /* 0x000fe200078e02ff */
[-C--:B------:R-:W-:Y:S02]  /*2470*/  IADD3 RZ, P1, R107, R149.reuse, RZ ;  /* 0x000000956bff7210 */ /* 0x080fe40007f3e0ff */
[----:B------:R-:W-:Y:S02]  /*2480*/  CS2R R52, SRZ ;  /* 0x0000000000347805 */ /* 0x000fe4000001ff00 */
[----:B------:R-:W-:-:S02]  /*2490*/  IADD3 RZ, P4, R106, R149, RZ ;  /* 0x000000956aff7210 */ /* 0x000fc40007f9e0ff */
[----:B------:R-:W-:Y:S02]  /*24a0*/  CS2R R54, SRZ ;  /* 0x0000000000367805 */ /* 0x000fe4000001ff00 */
[-C--:B------:R-:W-:Y:S02]  /*24b0*/  IADD3 RZ, P5, R105, R149.reuse, RZ ;  /* 0x0000009569ff7210 */ /* 0x080fe40007fbe0ff */
[----:B------:R-:W-:Y:S02]  /*24c0*/  CS2R R56, SRZ ;  /* 0x0000000000387805 */ /* 0x000fe4000001ff00 */
[-C--:B------:R-:W-:Y:S02]  /*24d0*/  IADD3 RZ, P3, R104, R149.reuse, RZ ;  /* 0x0000009568ff7210 */ /* 0x080fe40007f7e0ff */
[----:B------:R-:W-:Y:S02]  /*24e0*/  CS2R R58, SRZ ;  /* 0x00000000003a7805 */ /* 0x000fe4000001ff00 */
[----:B------:R-:W-:-:S02]  /*24f0*/  IADD3 RZ, P2, R23, R149, RZ ;  /* 0x0000009517ff7210 */ /* 0x000fc40007f5e0ff */
[----:B------:R-:W-:Y:S02]  /*2500*/  CS2R R60, SRZ ;  /* 0x00000000003c7805 */ /* 0x000fe4000001ff00 */
[----:B------:R-:W-:Y:S01]  /*2510*/  LEA.HI.X.SX32 R114, R114, R14, 0x1, P0 ;  /* 0x0000000e72727211 */ /* 0x000fe200000f0eff */
[----:B------:R-:W-:Y:S01]  /*2520*/  IMAD R14, R161, 0x19, RZ ;  /* 0x00000019a10e7824 */ /* 0x000fe200078e02ff */
[-C--:B------:R-:W-:Y:S02]  /*2530*/  LEA.HI.X.SX32 R107, R107, R152.reuse, 0x1, P1 ;  /* 0x000000986b6b7211 */ /* 0x080fe400008f0eff */
[----:B------:R-:W-:Y:S02]  /*2540*/  CS2R R62, SRZ ;  /* 0x00000000003e7805 */ /* 0x000fe4000001ff00 */
[----:B------:R-:W-:Y:S02]  /*2550*/  LEA.HI.X.SX32 R106, R106, R152, 0x1, P4 ;  /* 0x000000986a6a7211 */ /* 0x000fe400020f0eff */
[----:B------:R-:W-:-:S02]  /*2560*/  CS2R R64, SRZ ;  /* 0x0000000000407805 */ /* 0x000fc4000001ff00 */
[-C--:B------:R-:W-:Y:S02]  /*2570*/  LEA.HI.X.SX32 R105, R105, R152.reuse, 0x1, P5 ;  /* 0x0000009869697211 */ /* 0x080fe400028f0eff */
[----:B------:R-:W-:Y:S02]  /*2580*/  CS2R R66, SRZ ;  /* 0x0000000000427805 */ /* 0x000fe4000001ff00 */
[-C--:B------:R-:W-:Y:S02]  /*2590*/  LEA.HI.X.SX32 R104, R104, R152.reuse, 0x1, P3 ;  /* 0x0000009868687211 */ /* 0x080fe400018f0eff */
[----:B------:R-:W-:Y:S02]  /*25a0*/  CS2R R68, SRZ ;  /* 0x0000000000447805 */ /* 0x000fe4000001ff00 */
[----:B------:R-:W-:Y:S02]  /*25b0*/  LEA.HI.X.SX32 R23, R23, R152, 0x1, P2 ;  /* 0x0000009817177211 */ /* 0x000fe400010f0eff */
[----:B------:R-:W-:-:S02]  /*25c0*/  CS2R R70, SRZ ;  /* 0x0000000000467805 */ /* 0x000fc4000001ff00 */
[-C--:B------:R-:W-:Y:S02]  /*25d0*/  IADD3 RZ, P1, R22, R149.reuse, RZ ;  /* 0x0000009516ff7210 */ /* 0x080fe40007f3e0ff */
[----:B------:R-:W-:Y:S02]  /*25e0*/  CS2R R72, SRZ ;  /* 0x0000000000487805 */ /* 0x000fe4000001ff00 */
[-C--:B------:R-:W-:Y:S02]  /*25f0*/  IADD3 RZ, P4, R21, R149.reuse, RZ ;  /* 0x0000009515ff7210 */ /* 0x080fe40007f9e0ff */
[----:B------:R-:W-:Y:S02]  /*2600*/  CS2R R74, SRZ ;  /* 0x00000000004a7805 */ /* 0x000fe4000001ff00 */
[----:B------:R-:W-:Y:S02]  /*2610*/  IADD3 RZ, P5, R20, R149, RZ ;  /* 0x0000009514ff7210 */ /* 0x000fe40007fbe0ff */
[----:B------:R-:W-:-:S02]  /*2620*/  CS2R R76, SRZ ;  /* 0x00000000004c7805 */ /* 0x000fc4000001ff00 */
[-C--:B------:R-:W-:Y:S02]  /*2630*/  IADD3 RZ, P3, R19, R149.reuse, RZ ;  /* 0x0000009513ff7210 */ /* 0x080fe40007f7e0ff */
[----:B------:R-:W-:Y:S02]  /*2640*/  CS2R R78, SRZ ;  /* 0x00000000004e7805 */ /* 0x000fe4000001ff00 */
[----:B------:R-:W-:Y:S02]  /*2650*/  IADD3 RZ, P2, R18, R149, RZ ;  /* 0x0000009512ff7210 */ /* 0x000fe40007f5e0ff */
[----:B------:R-:W-:Y:S02]  /*2660*/  CS2R R80, SRZ ;  /* 0x0000000000507805 */ /* 0x000fe4000001ff00 */
[----:B------:R-:W-:Y:S02]  /*2670*/  LEA.HI.X.SX32 R22, R22, R152, 0x1, P1 ;  /* 0x0000009816167211 */ /* 0x000fe400008f0eff */
[----:B------:R-:W-:-:S02]  /*2680*/  CS2R R82, SRZ ;  /* 0x0000000000527805 */ /* 0x000fc4000001ff00 */
[-C--:B------:R-:W-:Y:S02]  /*2690*/  LEA.HI.X.SX32 R21, R21, R152.reuse, 0x1, P4 ;  /* 0x0000009815157211 */ /* 0x080fe400020f0eff */
[----:B------:R-:W-:Y:S02]  /*26a0*/  CS2R R84, SRZ ;  /* 0x0000000000547805 */ /* 0x000fe4000001ff00 */
[-C--:B------:R-:W-:Y:S02]  /*26b0*/  LEA.HI.X.SX32 R20, R20, R152.reuse, 0x1, P5 ;  /* 0x0000009814147211 */ /* 0x080fe400028f0eff */
[----:B------:R-:W-:Y:S02]  /*26c0*/  CS2R R86, SRZ ;  /* 0x0000000000567805 */ /* 0x000fe4000001ff00 */
[-C--:B------:R-:W-:Y:S01]  /*26d0*/  LEA.HI.X.SX32 R19, R19, R152.reuse, 0x1, P3 ;  /* 0x0000009813137211 */ /* 0x080fe200018f0eff */
[----:B------:R-:W-:Y:S01]  /*26e0*/  UMOV UR4, URZ ;  /* 0x0000003f00047c82 */ /* 0x000fe20008000000 */
[----:B------:R-:W-:Y:S01]  /*26f0*/  LEA.HI.X.SX32 R18, R18, R152, 0x1, P2 ;  /* 0x0000009812127211 */ /* 0x000fe200010f0eff */
[----:B------:R-:W-:Y:S01]  /*2700*/  UIADD3.64 UR20, UR8, 0x2, URZ ;  /* 0x0000000208147897 */ /* 0x000fe2000fffe03f */
[-C--:B------:R-:W-:Y:S01]  /*2710*/  IADD3 RZ, P1, R17, R149.reuse, RZ ;  /* 0x0000009511ff7210 */ /* 0x080fe20007f3e0ff */
[----:B------:R-:W-:Y:S01]  /*2720*/  UIADD3.64 UR24, UR8, 0x4, URZ ;  /* 0x0000000408187897 */ /* 0x000fe2000fffe03f */
[-C--:B------:R-:W-:Y:S01]  /*2730*/  IADD3 RZ, P4, R16, R149.reuse, RZ ;  /* 0x0000009510ff7210 */ /* 0x080fe20007f9e0ff */
[----:B------:R-:W-:Y:S01]  /*2740*/  UIADD3.64 UR22, UR10, 0x2, URZ ;  /* 0x000000020a167897 */ /* 0x000fe2000fffe03f */
[-C--:B------:R-:W-:Y:S01]  /*2750*/  IADD3 RZ, P5, R15, R149.reuse, RZ ;  /* 0x000000950fff7210 */ /* 0x080fe20007fbe0ff */
[----:B------:R-:W-:Y:S01]  /*2760*/  UIADD3.64 UR26, UR10, 0x4, URZ ;  /* 0x000000040a1a7897 */ /* 0x000fe2000fffe03f */
[-C--:B------:R-:W-:Y:S01]  /*2770*/  IADD3 RZ, P3, R14, R149.reuse, RZ ;  /* 0x000000950eff7210 */ /* 0x080fe20007f7e0ff */
[----:B------:R-:W-:Y:S01]  /*2780*/  ULDC UR28, c[0x0][0x238] ;  /* 0x00008e00001c7ab9 */ /* 0x000fe20000000800 */
[----:B------:R-:W-:-:S02]  /*2790*/  IADD3 RZ, P2, R13, R149, RZ ;  /* 0x000000950dff7210 */ /* 0x000fc40007f5e0ff */
[-C--:B------:R-:W-:Y:S02]  /*27a0*/  LEA.HI.X.SX32 R17, R17, R152.reuse, 0x1, P1 ;  /* 0x0000009811117211 */ /* 0x080fe400008f0eff */
[-C--:B------:R-:W-:Y:S02]  /*27b0*/  LEA.HI.X.SX32 R16, R16, R152.reuse, 0x1, P4 ;  /* 0x0000009810107211 */ /* 0x080fe400020f0eff */
[-C--:B------:R-:W-:Y:S02]  /*27c0*/  LEA.HI.X.SX32 R15, R15, R152.reuse, 0x1, P5 ;  /* 0x000000980f0f7211 */ /* 0x080fe400028f0eff */
[-C--:B------:R-:W-:Y:S02]  /*27d0*/  LEA.HI.X.SX32 R14, R14, R152.reuse, 0x1, P3 ;  /* 0x000000980e0e7211 */ /* 0x080fe400018f0eff */
[----:B------:R-:W-:Y:S02]  /*27e0*/  LEA.HI.X.SX32 R13, R13, R152, 0x1, P2 ;  /* 0x000000980d0d7211 */ /* 0x000fe400010f0eff */
[----:B------:R-:W-:-:S02]  /*27f0*/  IADD3 RZ, P1, R12, R149, RZ ;  /* 0x000000950cff7210 */ /* 0x000fc40007f3e0ff */
[-C--:B------:R-:W-:Y:S02]  /*2800*/  IADD3 RZ, P4, R11, R149.reuse, RZ ;  /* 0x000000950bff7210 */ /* 0x080fe40007f9e0ff */
[-C--:B------:R-:W-:Y:S02]  /*2810*/  IADD3 RZ, P5, R10, R149.reuse, RZ ;  /* 0x000000950aff7210 */ /* 0x080fe40007fbe0ff */
[-C--:B------:R-:W-:Y:S02]  /*2820*/  IADD3 RZ, P3, R9, R149.reuse, RZ ;  /* 0x0000009509ff7210 */ /* 0x080fe40007f7e0ff */
[----:B------:R-:W-:Y:S02]  /*2830*/  IADD3 RZ, P2, R7, R149, RZ ;  /* 0x0000009507ff7210 */ /* 0x000fe40007f5e0ff */
[----:B------:R-:W-:Y:S02]  /*2840*/  LOP3.LUT P0, RZ, R3, 0x1, RZ, 0xc0, !PT ;  /* 0x0000000103ff7812 */ /* 0x000fe4000780c0ff */
[----:B------:R-:W-:-:S02]  /*2850*/  LEA.HI.X.SX32 R12, R12, R152, 0x1, P1 ;  /* 0x000000980c0c7211 */ /* 0x000fc400008f0eff */
[-C--:B------:R-:W-:Y:S02]  /*2860*/  LEA.HI.X.SX32 R11, R11, R152.reuse, 0x1, P4 ;  /* 0x000000980b0b7211 */ /* 0x080fe400020f0eff */
[-C--:B------:R-:W-:Y:S02]  /*2870*/  LEA.HI.X.SX32 R10, R10, R152.reuse, 0x1, P5 ;  /* 0x000000980a0a7211 */ /* 0x080fe400028f0eff */
[-C--:B------:R-:W-:Y:S02]  /*2880*/  LEA.HI.X.SX32 R9, R9, R152.reuse, 0x1, P3 ;  /* 0x0000009809097211 */ /* 0x080fe400018f0eff */
[----:B------:R-:W-:-:S07]  /*2890*/  LEA.HI.X.SX32 R7, R7, R152, 0x1, P2 ;  /* 0x0000009807077211 */ /* 0x000fce00010f0eff */
.L_x_1:
[----:B------:R-:W-:Y:S01]  /*28a0*/  IMAD R88, R161, 0xb, RZ ;  /* 0x0000000ba1587824 */ /* 0x000fe200078e02ff */
[----:B------:R-:W-:Y:S01]  /*28b0*/  IADD3 R93, P4, R149, R161, RZ ;  /* 0x000000a1955d7210 */ /* 0x000fe20007f9e0ff */
[C---:B------:R-:W-:Y:S01]  /*28c0*/  IMAD.SHL.U32 R90, R161.reuse, 0x2, RZ ;  /* 0x00000002a15a7824 */ /* 0x040fe200078e00ff */
[----:B------:R-:W-:Y:S02]  /*28d0*/  SHF.R.S32.HI R98, RZ, 0x1f, R8 ;  /* 0x0000001fff627819 */ /* 0x000fe40000011408 */
[-C--:B------:R-:W-:Y:S02]  /*28e0*/  IADD3 R94, P2, R8, R149.reuse, RZ ;  /* 0x00000095085e7210 */ /* 0x080fe40007f5e0ff */
[----:B------:R-:W-:Y:S02]  /*28f0*/  IADD3 R89, P3, R88, R149, RZ ;  /* 0x0000009558597210 */ /* 0x000fe40007f7e0ff */
[----:B------:R-:W-:Y:S01]  /*2900*/  IADD3 R92, P1, R8, R93, RZ ;  /* 0x0000005d085c7210 */ /* 0x000fe20007f3e0ff */
[C---:B------:R-:W-:Y:S01]  /*2910*/  IMAD R96, R161.reuse, 0x3, RZ ;  /* 0x00000003a1607824 */ /* 0x040fe200078e02ff */
[----:B------:R-:W-:Y:S01]  /*2920*/  IADD3 R97, P5, R90, R149, RZ ;  /* 0x000000955a617210 */ /* 0x000fe20007fbe0ff */
[----:B------:R-:W-:Y:S01]  /*2930*/  IMAD.X R95, R98, 0x1, R152, P2 ;  /* 0x00000001625f7824 */ /* 0x000fe200010e0698 */
[----:B------:R-:W-:-:S02]  /*2940*/  LEA.HI.X.SX32 R93, R161, R152, 0x1, P4 ;  /* 0x00000098a15d7211 */ /* 0x000fc400020f0eff */
[-C--:B------:R-:W-:Y:S02]  /*2950*/  LEA.HI.X.SX32 R91, R88, R152.reuse, 0x1, P3 ;  /* 0x00000098585b7211 */ /* 0x080fe400018f0eff */
[----:B------:R-:W-:Y:S01]  /*2960*/  IADD3 R88, P3, R8, R89, RZ ;  /* 0x0000005908587210 */ /* 0x000fe20007f7e0ff */
[----:B------:R-:W-:Y:S01]  /*2970*/  IMAD.X R93, R98, 0x1, R93, P1 ;  /* 0x00000001625d7824 */ /* 0x000fe200008e065d */
[-C--:B------:R-:W-:Y:S01]  /*2980*/  LEA.HI.X.SX32 R101, R90, R152.reuse, 0x1, P5 ;  /* 0x000000985a657211 */ /* 0x080fe200028f0eff */
[C---:B------:R-:W-:Y:S01]  /*2990*/  IMAD.SHL.U32 R103, R161.reuse, 0x4, RZ ;  /* 0x00000004a1677824 */ /* 0x040fe200078e00ff */
[----:B------:R-:W-:Y:S01]  /*29a0*/  IADD3 R90, P2, R8, R97, RZ ;  /* 0x00000061085a7210 */ /* 0x000fe20007f5e0ff */
[----:B------:R-:W-:Y:S01]  /*29b0*/  IMAD R162, R161, 0x5, RZ ;  /* 0x00000005a1a27824 */ /* 0x000fe200078e02ff */
[----:B------:R-:W-:Y:S01]  /*29c0*/  IADD3 R97, P1, R96, R149, RZ ;  /* 0x0000009560617210 */ /* 0x000fe20007f3e0ff */
[C---:B------:R-:W-:Y:S01]  /*29d0*/  IMAD.X R89, R98.reuse, 0x1, R91, P3 ;  /* 0x0000000162597824 */ /* 0x040fe200018e065b */
[----:B------:R0:W2:Y:S01]  /*29e0*/  LDG.E.U8 R99, desc[UR18][R94.64] ;  /* 0x000000125e637981 */ /* 0x0000a2000c1e1100 */
[----:B------:R-:W-:Y:S01]  /*29f0*/  IMAD.X R91, R98, 0x1, R101, P2 ;  /* 0x00000001625b7824 */ /* 0x000fe200010e0665 */
[----:B------:R-:W-:-:S02]  /*2a00*/  LEA.HI.X.SX32 R165, R96, R152, 0x1, P1 ;  /* 0x0000009860a57211 */ /* 0x000fc400008f0eff */
[----:B------:R1:W3:Y:S01]  /*2a10*/  LDG.E.U8 R101, desc[UR18][R92.64] ;  /* 0x000000125c657981 */ /* 0x0002e2000c1e1100 */
[----:B------:R-:W-:-:S03]  /*2a20*/  IMAD R163, R161, 0x6, RZ ;  /* 0x00000006a1a37824 */ /* 0x000fc600078e02ff */
[----:B------:R4:W5:Y:S01]  /*2a30*/  LDG.E.U8 R102, desc[UR18][R90.64] ;  /* 0x000000125a667981 */ /* 0x000962000c1e1100 */
[C---:B0-----:R-:W-:Y:S02]  /*2a40*/  IADD3 R95, P2, R103.reuse, R149, RZ ;  /* 0x00000095675f7210 */ /* 0x041fe40007f5e0ff */
[----:B------:R-:W-:Y:S01]  /*2a50*/  IADD3 R94, P1, R8, R97, RZ ;  /* 0x00000061085e7210 */ /* 0x000fe20007f3e0ff */
[----:B------:R0:W5:Y:S01]  /*2a60*/  LDG.E.U8 R100, desc[UR18][R88.64] ;  /* 0x0000001258647981 */ /* 0x000162000c1e1100 */
[----:B-1----:R-:W-:Y:S02]  /*2a70*/  IADD3 R93, P3, R162, R149, RZ ;  /* 0x00000095a25d7210 */ /* 0x002fe40007f7e0ff */
[-C--:B------:R-:W-:Y:S02]  /*2a80*/  LEA.HI.X.SX32 R103, R103, R152.reuse, 0x1, P2 ;  /* 0x0000009867677211 */ /* 0x080fe400010f0eff */
[----:B------:R-:W-:Y:S01]  /*2a90*/  IADD3 R92, P2, R8, R95, RZ ;  /* 0x0000005f085c7210 */ /* 0x000fe20007f5e0ff */
[----:B------:R-:W-:Y:S01]  /*2aa0*/  IMAD.X R95, R98, 0x1, R165, P1 ;  /* 0x00000001625f7824 */ /* 0x000fe200008e06a5 */
[----:B----4-:R-:W-:-:S02]  /*2ab0*/  LEA.HI.X.SX32 R91, R162, R152, 0x1, P3 ;  /* 0x00000098a25b7211 */ /* 0x010fc400018f0eff */
[----:B------:R-:W-:Y:S02]  /*2ac0*/  IADD3 R90, P1, R8, R93, RZ ;  /* 0x0000005d085a7210 */ /* 0x000fe40007f3e0ff */
[----:B0-----:R-:W-:-:S03]  /*2ad0*/  IADD3 R89, P4, R163, R149, RZ ;  /* 0x00000095a3597210 */ /* 0x001fc60007f9e0ff */
[----:B------:R-:W-:Y:S01]  /*2ae0*/  IMAD.X R91, R98, 0x1, R91, P1 ;  /* 0x00000001625b7824 */ /* 0x000fe200008e065b */
[----:B------:R-:W-:Y:S02]  /*2af0*/  LEA.HI.X.SX32 R97, R163, R152, 0x1, P4 ;  /* 0x00000098a3617211 */ /* 0x000fe400020f0eff */
[----:B------:R-:W-:Y:S01]  /*2b00*/  IADD3 R88, P1, R8, R89, RZ ;  /* 0x0000005908587210 */ /* 0x000fe20007f3e0ff */
[C---:B------:R-:W-:Y:S01]  /*2b10*/  IMAD R96, R161.reuse, 0x7, RZ ;  /* 0x00000007a1607824 */ /* 0x040fe200078e02ff */
[----:B------:R-:W4:Y:S01]  /*2b20*/  LDG.E.U8 R163, desc[UR18][R90.64] ;  /* 0x000000125aa37981 */ /* 0x000f22000c1e1100 */
[C---:B------:R-:W-:Y:S02]  /*2b30*/  IMAD.X R93, R98.reuse, 0x1, R103, P2 ;  /* 0x00000001625d7824 */ /* 0x040fe400010e0667 */
[----:B------:R-:W-:Y:S01]  /*2b40*/  IMAD.X R89, R98, 0x1, R97, P1 ;  /* 0x0000000162597824 */ /* 0x000fe200008e0661 */
[----:B------:R0:W4:Y:S01]  /*2b50*/  LDG.E.U8 R103, desc[UR18][R94.64] ;  /* 0x000000125e677981 */ /* 0x000122000c1e1100 */
[----:B------:R-:W-:-:S02]  /*2b60*/  IMAD.SHL.U32 R97, R161, 0x8, RZ ;  /* 0x00000008a1617824 */ /* 0x000fc400078e00ff */
[C---:B------:R-:W-:Y:S01]  /*2b70*/  IMAD R166, R161.reuse, 0x9, RZ ;  /* 0x00000009a1a67824 */ /* 0x040fe200078e02ff */
[----:B------:R1:W4:Y:S01]  /*2b80*/  LDG.E.U8 R162, desc[UR18][R92.64] ;  /* 0x000000125ca27981 */ /* 0x000322000c1e1100 */
[----:B------:R-:W-:Y:S01]  /*2b90*/  IMAD R168, R161, 0xa, RZ ;  /* 0x0000000aa1a87824 */ /* 0x000fe200078e02ff */
[-C--:B------:R-:W-:Y:S02]  /*2ba0*/  IADD3 R165, P3, R97, R149.reuse, RZ ;  /* 0x0000009561a57210 */ /* 0x080fe40007f7e0ff */
[----:B------:R1:W4:Y:S01]  /*2bb0*/  LDG.E.U8 R164, desc[UR18][R88.64] ;  /* 0x0000001258a47981 */ /* 0x000322000c1e1100 */
[-C--:B0-----:R-:W-:Y:S02]  /*2bc0*/  IADD3 R95, P2, R96, R149.reuse, RZ ;  /* 0x00000095605f7210 */ /* 0x081fe40007f5e0ff */
[----:B------:R-:W-:Y:S02]  /*2bd0*/  IADD3 R167, P4, R166, R149, RZ ;  /* 0x00000095a6a77210 */ /* 0x000fe40007f9e0ff */
[----:B------:R-:W-:-:S02]  /*2be0*/  LEA.HI.X.SX32 R91, R96, R152, 0x1, P2 ;  /* 0x00000098605b7211 */ /* 0x000fc400010f0eff */
[----:B------:R-:W-:Y:S02]  /*2bf0*/  IADD3 R94, P2, R8, R95, RZ ;  /* 0x0000005f085e7210 */ /* 0x000fe40007f5e0ff */
[----:B-1----:R-:W-:Y:S02]  /*2c00*/  IADD3 R93, P1, R168, R149, RZ ;  /* 0x00000095a85d7210 */ /* 0x002fe40007f3e0ff */
[-C--:B------:R-:W-:Y:S02]  /*2c10*/  LEA.HI.X.SX32 R97, R97, R152.reuse, 0x1, P3 ;  /* 0x0000009861617211 */ /* 0x080fe400018f0eff */
[----:B------:R-:W-:Y:S02]  /*2c20*/  IADD3 R92, P3, R8, R165, RZ ;  /* 0x000000a5085c7210 */ /* 0x000fe40007f7e0ff */
[----:B------:R-:W-:Y:S01]  /*2c30*/  LEA.HI.X.SX32 R165, R166, R152, 0x1, P4 ;  /* 0x00000098a6a57211 */ /* 0x000fe200020f0eff */
[----:B------:R-:W-:Y:S01]  /*2c40*/  IMAD.X R95, R98, 0x1, R91, P2 ;  /* 0x00000001625f7824 */ /* 0x000fe200010e065b */
[----:B------:R-:W-:-:S02]  /*2c50*/  IADD3 R90, P4, R8, R167, RZ ;  /* 0x000000a7085a7210 */ /* 0x000fc40007f9e0ff */
[----:B------:R-:W-:Y:S01]  /*2c60*/  LEA.HI.X.SX32 R89, R168, R152, 0x1, P1 ;  /* 0x00000098a8597211 */ /* 0x000fe200008f0eff */
[C---:B------:R-:W-:Y:S01]  /*2c70*/  IMAD R96, R161.reuse, 0xc, RZ ;  /* 0x0000000ca1607824 */ /* 0x040fe200078e02ff */
[----:B------:R-:W-:Y:S01]  /*2c80*/  IADD3 R88, P1, R8, R93, RZ ;  /* 0x0000005d08587210 */ /* 0x000fe20007f3e0ff */
[C---:B------:R-:W-:Y:S02]  /*2c90*/  IMAD R168, R161.reuse, 0xd, RZ ;  /* 0x0000000da1a87824 */ /* 0x040fe400078e02ff */
[C---:B------:R-:W-:Y:S02]  /*2ca0*/  IMAD.X R91, R98.reuse, 0x1, R165, P4 ;  /* 0x00000001625b7824 */ /* 0x040fe400020e06a5 */
[C---:B------:R-:W-:Y:S01]  /*2cb0*/  IMAD.X R93, R98.reuse, 0x1, R97, P3 ;  /* 0x00000001625d7824 */ /* 0x040fe200018e0661 */
[----:B------:R0:W4:Y:S01]  /*2cc0*/  LDG.E.U8 R165, desc[UR18][R94.64] ;  /* 0x000000125ea57981 */ /* 0x000122000c1e1100 */
[----:B------:R-:W-:Y:S02]  /*2cd0*/  IMAD.X R89, R98, 0x1, R89, P1 ;  /* 0x0000000162597824 */ /* 0x000fe400008e0659 */
[----:B------:R-:W-:Y:S01]  /*2ce0*/  IMAD.IADD R97, R96, 0x1, R149 ;  /* 0x0000000160617824 */ /* 0x000fe200078e0295 */
[----:B------:R1:W5:Y:S01]  /*2cf0*/  LDG.E.U8 R169, desc[UR18][R90.64] ;  /* 0x000000125aa97981 */ /* 0x000362000c1e1100 */
[----:B------:R-:W-:-:S02]  /*2d00*/  IMAD R172, R161, 0xf, RZ ;  /* 0x0000000fa1ac7824 */ /* 0x000fc400078e02ff */
[C---:B------:R-:W-:Y:S01]  /*2d10*/  IMAD R170, R161.reuse, 0xe, RZ ;  /* 0x0000000ea1aa7824 */ /* 0x040fe200078e02ff */
[----:B------:R1:W3:Y:S01]  /*2d20*/  LDG.E.U8 R167, desc[UR18][R92.64] ;  /* 0x000000125ca77981 */ /* 0x0002e2000c1e1100 */
[--C-:B0-----:R-:W-:Y:S02]  /*2d30*/  IMAD.IADD R95, R168, 0x1, R149.reuse ;  /* 0x00000001a85f7824 */ /* 0x101fe400078e0295 */
[C---:B------:R-:W-:Y:S01]  /*2d40*/  IMAD.SHL.U32 R174, R161.reuse, 0x10, RZ ;  /* 0x00000010a1ae7824 */ /* 0x040fe200078e00ff */
[----:B------:R0:W4:Y:S01]  /*2d50*/  LDG.E.U8 R166, desc[UR18][R88.64] ;  /* 0x0000001258a67981 */ /* 0x000122000c1e1100 */
[----:B------:R-:W-:Y:S01]  /*2d60*/  IADD3 R96, P1, R8, R97, RZ ;  /* 0x0000006108607210 */ /* 0x000fe20007f3e0ff */
[--C-:B-1----:R-:W-:Y:S01]  /*2d70*/  IMAD.IADD R91, R172, 0x1, R149.reuse ;  /* 0x00000001ac5b7824 */ /* 0x102fe200078e0295 */
[----:B------:R-:W-:Y:S01]  /*2d80*/  IADD3 R94, P2, R8, R95, RZ ;  /* 0x0000005f085e7210 */ /* 0x000fe20007f5e0ff */
[--C-:B------:R-:W-:Y:S02]  /*2d90*/  IMAD.IADD R93, R170, 0x1, R149.reuse ;  /* 0x00000001aa5d7824 */ /* 0x100fe400078e0295 */
[----:B0-----:R-:W-:Y:S01]  /*2da0*/  IMAD.IADD R89, R174, 0x1, R149 ;  /* 0x00000001ae597824 */ /* 0x001fe200078e0295 */
[----:B------:R-:W-:Y:S01]  /*2db0*/  IADD3 R90, P3, R8, R91, RZ ;  /* 0x0000005b085a7210 */ /* 0x000fe20007f7e0ff */
[----:B------:R-:W-:Y:S01]  /*2dc0*/  IMAD.X R97, R98, 0x1, R107, P1 ;  /* 0x0000000162617824 */ /* 0x000fe200008e066b */
[----:B------:R-:W-:Y:S01]  /*2dd0*/  IADD3 R92, P1, R8, R93, RZ ;  /* 0x0000005d085c7210 */ /* 0x000fe20007f3e0ff */
[----:B------:R-:W-:Y:S01]  /*2de0*/  IMAD.X R95, R98, 0x1, R106, P2 ;  /* 0x00000001625f7824 */ /* 0x000fe200010e066a */
[----:B------:R-:W-:Y:S01]  /*2df0*/  IADD3 R88, P2, R8, R89, RZ ;  /* 0x0000005908587210 */ /* 0x000fe20007f5e0ff */
[C---:B------:R-:W-:Y:S01]  /*2e00*/  IMAD R174, R161.reuse, 0x11, RZ ;  /* 0x00000011a1ae7824 */ /* 0x040fe200078e02ff */
[----:B------:R0:W4:Y:S01]  /*2e10*/  LDG.E.U8 R168, desc[UR18][R96.64] ;  /* 0x0000001260a87981 */ /* 0x000122000c1e1100 */
[----:B------:R-:W-:-:S02]  /*2e20*/  IMAD R176, R161, 0x12, RZ ;  /* 0x00000012a1b07824 */ /* 0x000fc400078e02ff */
[C---:B------:R-:W-:Y:S01]  /*2e30*/  IMAD.X R91, R98.reuse, 0x1, R104, P3 ;  /* 0x00000001625b7824 */ /* 0x040fe200018e0668 */
[----:B------:R1:W4:Y:S01]  /*2e40*/  LDG.E.U8 R170, desc[UR18][R94.64] ;  /* 0x000000125eaa7981 */ /* 0x000322000c1e1100 */
[C---:B------:R-:W-:Y:S02]  /*2e50*/  IMAD.X R93, R98.reuse, 0x1, R105, P1 ;  /* 0x00000001625d7824 */ /* 0x040fe400008e0669 */
[----:B------:R-:W-:Y:S01]  /*2e60*/  IMAD.X R89, R98, 0x1, R23, P2 ;  /* 0x0000000162597824 */ /* 0x000fe200010e0617 */
[----:B------:R1:W4:Y:S01]  /*2e70*/  LDG.E.U8 R172, desc[UR18][R90.64] ;  /* 0x000000125aac7981 */ /* 0x000322000c1e1100 */
[--C-:B0-----:R-:W-:Y:S02]  /*2e80*/  IMAD.IADD R97, R174, 0x1, R149.reuse ;  /* 0x00000001ae617824 */ /* 0x101fe400078e0295 */
[----:B------:R-:W-:Y:S01]  /*2e90*/  IMAD R174, R161, 0x14, RZ ;  /* 0x00000014a1ae7824 */ /* 0x000fe200078e02ff */
[----:B------:R0:W4:Y:S01]  /*2ea0*/  LDG.E.U8 R171, desc[UR18][R92.64] ;  /* 0x000000125cab7981 */ /* 0x000122000c1e1100 */
[----:B-1----:R-:W-:-:S02]  /*2eb0*/  IMAD.IADD R95, R176, 0x1, R149 ;  /* 0x00000001b05f7824 */ /* 0x002fc400078e0295 */
[C---:B------:R-:W-:Y:S01]  /*2ec0*/  IMAD R202, R161.reuse, 0x13, RZ ;  /* 0x00000013a1ca7824 */ /* 0x040fe200078e02ff */
[----:B------:R1:W5:Y:S01]  /*2ed0*/  LDG.E.U8 R173, desc[UR18][R88.64] ;  /* 0x0000001258ad7981 */ /* 0x000362000c1e1100 */
[C---:B------:R-:W-:Y:S01]  /*2ee0*/  IMAD R200, R161.reuse, 0x15, RZ ;  /* 0x00000015a1c87824 */ /* 0x040fe200078e02ff */
[----:B------:R-:W-:Y:S01]  /*2ef0*/  IADD3 R96, P1, R8, R97, RZ ;  /* 0x0000006108607210 */ /* 0x000fe20007f3e0ff */
[--C-:B------:R-:W-:Y:S01]  /*2f00*/  IMAD.IADD R91, R174, 0x1, R149.reuse ;  /* 0x00000001ae5b7824 */ /* 0x100fe200078e0295 */
[----:B------:R-:W-:Y:S01]  /*2f10*/  IADD3 R94, P2, R8, R95, RZ ;  /* 0x0000005f085e7210 */ /* 0x000fe20007f5e0ff */
[--C-:B0-----:R-:W-:Y:S02]  /*2f20*/  IMAD.IADD R93, R202, 0x1, R149.reuse ;  /* 0x00000001ca5d7824 */ /* 0x101fe400078e0295 */
[----:B-1----:R-:W-:Y:S01]  /*2f30*/  IMAD.IADD R89, R200, 0x1, R149 ;  /* 0x00000001c8597824 */ /* 0x002fe200078e0295 */
        /* <DEDUP_REMOVED lines=18> */
[----:B------:R1:W4:Y:S01]  /*3060*/  LDG.E.U8 R199, desc[UR18][R88.64] ;  /* 0x0000001258c77981 */ /* 0x000322000c1e1100 */
        /* <DEDUP_REMOVED lines=25> */
[----:B------:R-:W-:Y:S01]  /*3200*/  IMAD R212, R161, 0x1f, RZ ;  /* 0x0000001fa1d47824 */ /* 0x000fe200078e02ff */
        /* <DEDUP_REMOVED lines=10> */
[C---:B------:R-:W-:Y:S01]  /*32b0*/  IMAD.X R91, R98.reuse, 0x1, R9, P3 ;  /* 0x00000001625b7824 */ /* 0x040fe200018e0609 */
[----:B------:R0:W4:Y:S01]  /*32c0*/  LDG.E.U8 R96, desc[UR18][R96.64] ;  /* 0x0000001260607981 */ /* 0x000122000c1e1100 */
[----:B------:R-:W-:-:S02]  /*32d0*/  IMAD.X R93, R98, 0x1, R16, P2 ;  /* 0x00000001625d7824 */ /* 0x000fc400010e0610 */
[----:B------:R-:W-:Y:S01]  /*32e0*/  IMAD.X R89, R98, 0x1, R7, P1 ;  /* 0x0000000162597824 */ /* 0x000fe200008e0607 */
[----:B------:R-:W4:Y:S04]  /*32f0*/  LDG.E.U8 R200, desc[UR18][R94.64] ;  /* 0x000000125ec87981 */ /* 0x000f28000c1e1100 */
[----:B------:R1:W4:Y:S04]  /*3300*/  LDG.E.U8 R207, desc[UR18][R90.64] ;  /* 0x000000125acf7981 */ /* 0x000328000c1e1100 */
[----:B------:R-:W4:Y:S04]  /*3310*/  LDG.E.U8 R201, desc[UR18][R92.64] ;  /* 0x000000125cc97981 */ /* 0x000f28000c1e1100 */
[----:B------:R1:W4:Y:S01]  /*3320*/  LDG.E.U8 R208, desc[UR18][R88.64] ;  /* 0x0000001258d07981 */ /* 0x000322000c1e1100 */
[----:B------:R-:W-:Y:S01]  /*3330*/  BAR.SYNC.DEFER_BLOCKING 0x0 ;  /* 0x0000000000007b1d */ /* 0x000fe20000010000 */
[----:B0-----:R-:W-:-:S02]  /*3340*/  LOP3.LUT R97, R6, 0x20, RZ, 0x3c, !PT ;  /* 0x0000002006617812 */ /* 0x001fc400078e3cff */
[C---:B-1----:R-:W-:Y:S02]  /*3350*/  LOP3.LUT R91, R6.reuse, 0x40, RZ, 0x3c, !PT ;  /* 0x00000040065b7812 */ /* 0x042fe400078e3cff */
[C---:B------:R-:W-:Y:S02]  /*3360*/  LOP3.LUT R89, R6.reuse, 0x30, RZ, 0x3c, !PT ;  /* 0x0000003006597812 */ /* 0x040fe400078e3cff */
[C---:B------:R-:W-:Y:S01]  /*3370*/  LOP3.LUT R88, R6.reuse, 0x50, RZ, 0x3c, !PT ;  /* 0x0000005006587812 */ /* 0x040fe200078e3cff */
[----:B------:R-:W-:Y:S01]  /*3380*/  UMOV UR13, 0x40000040 ;  /* 0x40000040000d7882 */ /* 0x000fe20000000000 */
[----:B------:R-:W-:Y:S01]  /*3390*/  UMOV UR15, 0x40000040 ;  /* 0x40000040000f7882 */ /* 0x000fe20000000000 */
[----:B--2---:R-:W-:Y:S04]  /*33a0*/  STS.U8 [R6+UR16+0x2000], R99 ;  /* 0x0020006306007988 */ /* 0x004fe80008000010 */
[----:B---3--:R0:W-:Y:S02]  /*33b0*/  STS.U8 [R6+UR16+0x2400], R167 ;  /* 0x002400a706007988 */ /* 0x0081e40008000010 */
[----:B0-----:R-:W-:-:S02]  /*33c0*/  LOP3.LUT R167, R6, 0x60, RZ, 0x3c, !PT ;  /* 0x0000006006a77812 */ /* 0x001fc400078e3cff */
[----:B-----5:R-:W-:Y:S04]  /*33d0*/  STS.U8 [R6+UR16+0x2800], R173 ;  /* 0x002800ad06007988 */ /* 0x020fe80008000010 */
[----:B----4-:R-:W-:Y:S04]  /*33e0*/  STS.U8 [R6+UR16+0x2c00], R203 ;  /* 0x002c00cb06007988 */ /* 0x010fe80008000010 */
[----:B------:R-:W-:Y:S04]  /*33f0*/  STS.U8 [R110+UR16+0x2080], R101 ;  /* 0x002080656e007988 */ /* 0x000fe80008000010 */
[----:B------:R-:W-:Y:S04]  /*3400*/  STS.U8 [R110+UR16+0x2480], R169 ;  /* 0x002480a96e007988 */ /* 0x000fe80008000010 */
[----:B------:R-:W-:Y:S04]  /*3410*/  STS.U8 [R110+UR16+0x2880], R175 ;  /* 0x002880af6e007988 */ /* 0x000fe80008000010 */
[----:B------:R-:W-:Y:S04]  /*3420*/  STS.U8 [R110+UR16+0x2c80], R205 ;  /* 0x002c80cd6e007988 */ /* 0x000fe80008000010 */
[----:B------:R0:W-:Y:S04]  /*3430*/  STS.U8 [R97+UR16+0x2500], R166 ;  /* 0x002500a661007988 */ /* 0x0001e80008000010 */
[----:B------:R-:W-:Y:S04]  /*3440*/  STS.U8 [R97+UR16+0x2100], R102 ;  /* 0x0021006661007988 */ /* 0x000fe80008000010 */
[----:B------:R-:W-:Y:S01]  /*3450*/  STS.U8 [R97+UR16+0x2900], R174 ;  /* 0x002900ae61007988 */ /* 0x000fe20008000010 */
        /* <DEDUP_REMOVED lines=13> */
[----:B------:R0:W-:Y:S04]  /*3530*/  STS.U8 [R88+UR16+0x2e80], R96 ;  /* 0x002e806058007988 */ /* 0x0001e80008000010 */
[----:B------:R-:W-:Y:S04]  /*3540*/  STS.U8 [R167+UR16+0x2300], R164 ;  /* 0x002300a4a7007988 */ /* 0x000fe80008000010 */
[----:B------:R-:W-:Y:S04]  /*3550*/  STS.U8 [R167+UR16+0x2700], R171 ;  /* 0x002700aba7007988 */ /* 0x000fe80008000010 */
[----:B------:R-:W-:Y:S04]  /*3560*/  STS.U8 [R167+UR16+0x2b00], R200 ;  /* 0x002b00c8a7007988 */ /* 0x000fe80008000010 */
[----:B------:R-:W-:Y:S04]  /*3570*/  STS.U8 [R167+UR16+0x2f00], R207 ;  /* 0x002f00cfa7007988 */ /* 0x000fe80008000010 */
[----:B------:R-:W-:Y:S04]  /*3580*/  STS.U8 [R166+UR16+0x2380], R165 ;  /* 0x002380a5a6007988 */ /* 0x000fe80008000010 */
[----:B------:R1:W-:Y:S04]  /*3590*/  STS.U8 [R166+UR16+0x2780], R172 ;  /* 0x002780aca6007988 */ /* 0x0003e80008000010 */
[----:B------:R2:W-:Y:S04]  /*35a0*/  STS.U8 [R166+UR16+0x2b80], R201 ;  /* 0x002b80c9a6007988 */ /* 0x0005e80008000010 */
[----:B------:R3:W-:Y:S01]  /*35b0*/  STS.U8 [R166+UR16+0x2f80], R208 ;  /* 0x002f80d0a6007988 */ /* 0x0007e20008000010 */
[----:B------:R4:W-:Y:S06]  /*35c0*/  MEMBAR.ALL.CTA ;  /* 0x0000000000007992 */ /* 0x0009ec0000008000 */
[----:B----4-:R-:W4:Y:S02]  /*35d0*/  FENCE.VIEW.ASYNC.S ;  /* 0x00000000000073c6 */ /* 0x010f240000000000 */
[----:B----4-:R-:W-:Y:S06]  /*35e0*/  BAR.SYNC.DEFER_BLOCKING 0x0 ;  /* 0x0000000000007b1d */ /* 0x010fec0000010000 */
[----:B0-----:R-:W-:-:S06]  /*35f0*/  WARPGROUP.ARRIVE ;  /* 0x00000000000079c5 */ /* 0x001fcc0000000000 */
[----:B------:R-:W-:Y:S01]  /*3600*/  QGMMA.64x32x32.F32.E4M3.E4M3 R88, gdesc[UR12], RZ, !UPT ;  /* 0x006000000c5879f3 */ /* 0x000fe2000c7008ff */
[----:B------:R-:W-:Y:S02]  /*3610*/  USHF.R.S32.HI UR6, URZ, 0x1f, UR4 ;  /* 0x0000001f3f067899 */ /* 0x000fe40008011404 */
[----:B------:R-:W-:Y:S02]  /*3620*/  IADD3 R174, P1, R151, UR4, RZ ;  /* 0x0000000497ae7c10 */ /* 0x000fe4000ff3e0ff */
[----:B-1----:R-:W-:Y:S02]  /*3630*/  IADD3 R172, P2, R178, UR4, RZ ;  /* 0x00000004b2ac7c10 */ /* 0x002fe4000ff5e0ff */
[----:B------:R-:W-:Y:S02]  /*3640*/  IADD3.X R175, R157, UR6, RZ, P1, !PT ;  /* 0x000000069daf7c10 */ /* 0x000fe40008ffe4ff */
[----:B------:R-:W-:Y:S02]  /*3650*/  IADD3 R170, P1, R179, UR4, RZ ;  /* 0x00000004b3aa7c10 */ /* 0x000fe4000ff3e0ff */
[----:B------:R-:W-:Y:S01]  /*3660*/  IADD3.X R173, R181, UR6, RZ, P2, !PT ;  /* 0x00000006b5ad7c10 */ /* 0x000fe200097fe4ff */
[----:B------:R0:W4:Y:S01]  /*3670*/  LDG.E.U8 R199, desc[UR18][R174.64] ;  /* 0x00000012aec77981 */ /* 0x000122000c1e1100 */
[----:B------:R-:W-:-:S02]  /*3680*/  IADD3.X R171, R182, UR6, RZ, P1, !PT ;  /* 0x00000006b6ab7c10 */ /* 0x000fc40008ffe4ff */
[----:B------:R-:W-:Y:S01]  /*3690*/  IADD3 R168, P2, R183, UR4, RZ ;  /* 0x00000004b7a87c10 */ /* 0x000fe2000ff5e0ff */
[----:B--2---:R1:W2:Y:S01]  /*36a0*/  LDG.E.U8 R201, desc[UR18][R172.64] ;  /* 0x00000012acc97981 */ /* 0x0042a2000c1e1100 */
[----:B------:R-:W-:Y:S02]  /*36b0*/  IADD3 R162, P1, R184, UR4, RZ ;  /* 0x00000004b8a27c10 */ /* 0x000fe4000ff3e0ff */
[----:B------:R-:W-:Y:S01]  /*36c0*/  IADD3.X R169, R186, UR6, RZ, P2, !PT ;  /* 0x00000006baa97c10 */ /* 0x000fe200097fe4ff */
[----:B------:R5:W2:Y:S01]  /*36d0*/  LDG.E.U8 R203, desc[UR18][R170.64] ;  /* 0x00000012aacb7981 */ /* 0x000aa2000c1e1100 */
[----:B------:R-:W-:Y:S02]  /*36e0*/  IADD3.X R163, R187, UR6, RZ, P1, !PT ;  /* 0x00000006bba37c10 */ /* 0x000fe40008ffe4ff */
[----:B------:R-:W-:Y:S01]  /*36f0*/  IADD3 R164, P2, R185, UR4, RZ ;  /* 0x00000004b9a47c10 */ /* 0x000fe2000ff5e0ff */
[----:B------:R5:W2:Y:S01]  /*3700*/  LDG.E.U8 R205, desc[UR18][R168.64] ;  /* 0x00000012a8cd7981 */ /* 0x000aa2000c1e1100 */
[----:B---3--:R-:W-:-:S02]  /*3710*/  IADD3 R166, P1, R189, UR4, RZ ;  /* 0x00000004bda67c10 */ /* 0x008fc4000ff3e0ff */
[----:B------:R-:W-:Y:S01]  /*3720*/  IADD3.X R165, R188, UR6, RZ, P2, !PT ;  /* 0x00000006bca57c10 */ /* 0x000fe200097fe4ff */
[----:B------:R3:W2:Y:S01]  /*3730*/  LDG.E.U8 R207, desc[UR18][R162.64] ;  /* 0x00000012a2cf7981 */ /* 0x0006a2000c1e1100 */
[----:B------:R-:W-:Y:S02]  /*3740*/  IADD3.X R167, R192, UR6, RZ, P1, !PT ;  /* 0x00000006c0a77c10 */ /* 0x000fe40008ffe4ff */
[----:B0-----:R-:W-:Y:S01]  /*3750*/  IADD3 R174, P2, R153, UR4, RZ ;  /* 0x0000000499ae7c10 */ /* 0x001fe2000ff5e0ff */
[----:B------:R0:W2:Y:S01]  /*3760*/  LDG.E.U8 R209, desc[UR18][R164.64] ;  /* 0x00000012a4d17981 */ /* 0x0000a2000c1e1100 */
[----:B-1----:R-:W-:Y:S02]  /*3770*/  IADD3 R172, P1, R190, UR4, RZ ;  /* 0x00000004beac7c10 */ /* 0x002fe4000ff3e0ff */
[----:B------:R-:W-:Y:S01]  /*3780*/  IADD3.X R175, R158, UR6, RZ, P2, !PT ;  /* 0x000000069eaf7c10 */ /* 0x000fe200097fe4ff */
[----:B------:R1:W2:Y:S01]  /*3790*/  LDG.E.U8 R211, desc[UR18][R166.64] ;  /* 0x00000012a6d37981 */ /* 0x0002a2000c1e1100 */
[----:B------:R-:W-:-:S02]  /*37a0*/  IADD3.X R173, R193, UR6, RZ, P1, !PT ;  /* 0x00000006c1ad7c10 */ /* 0x000fc40008ffe4ff */
[----:B-----5:R-:W-:Y:S01]  /*37b0*/  IADD3 R170, P2, R191, UR4, RZ ;  /* 0x00000004bfaa7c10 */ /* 0x020fe2000ff5e0ff */
[----:B------:R5:W2:Y:S01]  /*37c0*/  LDG.E.U8 R213, desc[UR18][R174.64] ;  /* 0x00000012aed57981 */ /* 0x000aa2000c1e1100 */
[----:B------:R-:W-:Y:S02]  /*37d0*/  IADD3 R168, P1, R148, UR4, RZ ;  /* 0x0000000494a87c10 */ /* 0x000fe4000ff3e0ff */
[----:B------:R-:W-:Y:S01]  /*37e0*/  IADD3.X R171, R194, UR6, RZ, P2, !PT ;  /* 0x00000006c2ab7c10 */ /* 0x000fe200097fe4ff */
[----:B------:R5:W2:Y:S01]  /*37f0*/  LDG.E.U8 R215, desc[UR18][R172.64] ;  /* 0x00000012acd77981 */ /* 0x000aa2000c1e1100 */
[----:B------:R-:W-:Y:S02]  /*3800*/  IADD3.X R169, R145, UR6, RZ, P1, !PT ;  /* 0x0000000691a97c10 */ /* 0x000fe40008ffe4ff */
[----:B---3--:R-:W-:Y:S01]  /*3810*/  IADD3 R162, P2, R147, UR4, RZ ;  /* 0x0000000493a27c10 */ /* 0x008fe2000ff5e0ff */
[----:B------:R3:W2:Y:S01]  /*3820*/  LDG.E.U8 R217, desc[UR18][R170.64] ;  /* 0x00000012aad97981 */ /* 0x0006a2000c1e1100 */
[----:B0-----:R-:W-:-:S02]  /*3830*/  IADD3 R164, P1, R146, UR4, RZ ;  /* 0x0000000492a47c10 */ /* 0x001fc4000ff3e0ff */
[----:B------:R-:W-:Y:S01]  /*3840*/  IADD3.X R163, R144, UR6, RZ, P2, !PT ;  /* 0x0000000690a37c10 */ /* 0x000fe200097fe4ff */
[----:B------:R-:W2:Y:S01]  /*3850*/  LDG.E.U8 R219, desc[UR18][R168.64] ;  /* 0x00000012a8db7981 */ /* 0x000ea2000c1e1100 */
[----:B------:R-:W-:Y:S01]  /*3860*/  IADD3.X R165, R143, UR6, RZ, P1, !PT ;  /* 0x000000068fa57c10 */ /* 0x000fe20008ffe4ff */
[----:B------:R-:W-:Y:S01]  /*3870*/  QGMMA.64x32x32.F32.E4M3.E4M3 R88, gdesc[UR8], R88 ;  /* 0x00600000085879f3 */ /* 0x000fe20008700858 */
[----:B-1----:R-:W-:Y:S01]  /*3880*/  IADD3 R166, P2, R142, UR4, RZ ;  /* 0x000000048ea67c10 */ /* 0x002fe2000ff5e0ff */
[----:B------:R0:W2:Y:S01]  /*3890*/  LDG.E.U8 R221, desc[UR18][R162.64] ;  /* 0x00000012a2dd7981 */ /* 0x0000a2000c1e1100 */
[----:B-----5:R-:W-:Y:S02]  /*38a0*/  IADD3 R174, P1, R141, UR4, RZ ;  /* 0x000000048dae7c10 */ /* 0x020fe4000ff3e0ff */
[----:B------:R-:W-:Y:S01]  /*38b0*/  IADD3.X R167, R139, UR6, RZ, P2, !PT ;  /* 0x000000068ba77c10 */ /* 0x000fe200097fe4ff */
[----:B------:R1:W5:Y:S01]  /*38c0*/  LDG.E.U8 R223, desc[UR18][R164.64] ;  /* 0x00000012a4df7981 */ /* 0x000362000c1e1100 */
[----:B------:R-:W-:-:S02]  /*38d0*/  IADD3.X R175, R138, UR6, RZ, P1, !PT ;  /* 0x000000068aaf7c10 */ /* 0x000fc40008ffe4ff */
[----:B------:R-:W-:Y:S01]  /*38e0*/  IADD3 R172, P2, R154, UR4, RZ ;  /* 0x000000049aac7c10 */ /* 0x000fe2000ff5e0ff */
[----:B------:R1:W5:Y:S01]  /*38f0*/  LDG.E.U8 R225, desc[UR18][R166.64] ;  /* 0x00000012a6e17981 */ /* 0x000362000c1e1100 */
[----:B---3--:R-:W-:Y:S02]  /*3900*/  IADD3 R170, P1, R140, UR4, RZ ;  /* 0x000000048caa7c10 */ /* 0x008fe4000ff3e0ff */
[----:B------:R-:W-:Y:S01]  /*3910*/  IADD3.X R173, R159, UR6, RZ, P2, !PT ;  /* 0x000000069fad7c10 */ /* 0x000fe200097fe4ff */
[----:B------:R3:W5:Y:S01]  /*3920*/  LDG.E.U8 R227, desc[UR18][R174.64] ;  /* 0x00000012aee37981 */ /* 0x000762000c1e1100 */
[----:B------:R-:W-:Y:S02]  /*3930*/  IADD3.X R171, R137, UR6, RZ, P1, !PT ;  /* 0x0000000689ab7c10 */ /* 0x000fe40008ffe4ff */
[----:B0-----:R-:W-:Y:S01]  /*3940*/  IADD3 R162, P2, R136, UR4, RZ ;  /* 0x0000000488a27c10 */ /* 0x001fe2000ff5e0ff */
[----:B------:R0:W5:Y:S01]  /*3950*/  LDG.E.U8 R229, desc[UR18][R172.64] ;  /* 0x00000012ace57981 */ /* 0x000162000c1e1100 */
[----:B-1----:R-:W-:-:S02]  /*3960*/  IADD3 R164, P1, R135, UR4, RZ ;  /* 0x0000000487a47c10 */ /* 0x002fc4000ff3e0ff */
[----:B------:R-:W-:Y:S01]  /*3970*/  IADD3.X R163, R133, UR6, RZ, P2, !PT ;  /* 0x0000000685a37c10 */ /* 0x000fe200097fe4ff */
[----:B------:R1:W5:Y:S01]  /*3980*/  LDG.E.U8 R231, desc[UR18][R170.64] ;  /* 0x00000012aae77981 */ /* 0x000362000c1e1100 */
[----:B------:R-:W-:Y:S02]  /*3990*/  IADD3.X R165, R132, UR6, RZ, P1, !PT ;  /* 0x0000000684a57c10 */ /* 0x000fe40008ffe4ff */
[----:B------:R-:W-:Y:S01]  /*39a0*/  IADD3 R166, P2, R134, UR4, RZ ;  /* 0x0000000486a67c10 */ /* 0x000fe2000ff5e0ff */
[----:B------:R-:W5:Y:S01]  /*39b0*/  LDG.E.U8 R233, desc[UR18][R162.64] ;  /* 0x00000012a2e97981 */ /* 0x000f62000c1e1100 */
[----:B------:R-:W-:Y:S02]  /*39c0*/  IADD3 R168, P1, R130, UR4, RZ ;  /* 0x0000000482a87c10 */ /* 0x000fe4000ff3e0ff */
[----:B------:R-:W-:Y:S01]  /*39d0*/  IADD3.X R167, R131, UR6, RZ, P2, !PT ;  /* 0x0000000683a77c10 */ /* 0x000fe200097fe4ff */
[----:B------:R1:W5:Y:S01]  /*39e0*/  LDG.E.U8 R235, desc[UR18][R164.64] ;  /* 0x00000012a4eb7981 */ /* 0x000362000c1e1100 */
[----:B------:R-:W-:-:S02]  /*39f0*/  IADD3.X R169, R127, UR6, RZ, P1, !PT ;  /* 0x000000067fa97c10 */ /* 0x000fc40008ffe4ff */
[----:B---3--:R-:W-:Y:S01]  /*3a00*/  IADD3 R174, P2, R128, UR4, RZ ;  /* 0x0000000480ae7c10 */ /* 0x008fe2000ff5e0ff */
[----:B------:R-:W3:Y:S01]  /*3a10*/  LDG.E.U8 R237, desc[UR18][R166.64] ;  /* 0x00000012a6ed7981 */ /* 0x000ee2000c1e1100 */
[----:B0-----:R-:W-:Y:S02]  /*3a20*/  IADD3 R172, P1, R124, UR4, RZ ;  /* 0x000000047cac7c10 */ /* 0x001fe4000ff3e0ff */
[----:B------:R-:W-:Y:S01]  /*3a30*/  IADD3.X R175, R125, UR6, RZ, P2, !PT ;  /* 0x000000067daf7c10 */ /* 0x000fe200097fe4ff */
[----:B------:R0:W3:Y:S01]  /*3a40*/  LDG.E.U8 R239, desc[UR18][R168.64] ;  /* 0x00000012a8ef7981 */ /* 0x0000e2000c1e1100 */
[----:B------:R-:W-:Y:S02]  /*3a50*/  IADD3.X R173, R121, UR6, RZ, P1, !PT ;  /* 0x0000000679ad7c10 */ /* 0x000fe40008ffe4ff */
[----:B-1----:R-:W-:Y:S01]  /*3a60*/  IADD3 R170, P2, R122, UR4, RZ ;  /* 0x000000047aaa7c10 */ /* 0x002fe2000ff5e0ff */
[----:B------:R-:W3:Y:S01]  /*3a70*/  LDG.E.U8 R241, desc[UR18][R174.64] ;  /* 0x00000012aef17981 */ /* 0x000ee2000c1e1100 */
[----:B------:R-:W-:-:S02]  /*3a80*/  IADD3 R164, P1, R129, UR4, RZ ;  /* 0x0000000481a47c10 */ /* 0x000fc4000ff3e0ff */
[----:B------:R-:W-:Y:S01]  /*3a90*/  IADD3.X R171, R119, UR6, RZ, P2, !PT ;  /* 0x0000000677ab7c10 */ /* 0x000fe200097fe4ff */
[----:B------:R1:W3:Y:S01]  /*3aa0*/  LDG.E.U8 R243, desc[UR18][R172.64] ;  /* 0x00000012acf37981 */ /* 0x0002e2000c1e1100 */
[----:B------:R-:W-:Y:S02]  /*3ab0*/  IADD3.X R165, R126, UR6, RZ, P1, !PT ;  /* 0x000000067ea57c10 */ /* 0x000fe40008ffe4ff */
[----:B------:R-:W-:Y:S01]  /*3ac0*/  IADD3 R162, P3, R117, UR4, RZ ;  /* 0x0000000475a27c10 */ /* 0x000fe2000ff7e0ff */
[----:B------:R1:W3:Y:S01]  /*3ad0*/  LDG.E.U8 R245, desc[UR18][R170.64] ;  /* 0x00000012aaf57981 */ /* 0x0002e2000c1e1100 */
[----:B0-----:R-:W-:Y:S02]  /*3ae0*/  IADD3 R168, P2, R155, UR4, RZ ;  /* 0x000000049ba87c10 */ /* 0x001fe4000ff5e0ff */
[----:B-1----:R-:W-:Y:S01]  /*3af0*/  IADD3 R172, P1, R123, UR4, RZ ;  /* 0x000000047bac7c10 */ /* 0x002fe2000ff3e0ff */
[----:B------:R-:W3:Y:S01]  /*3b00*/  LDG.E.U8 R165, desc[UR18][R164.64] ;  /* 0x00000012a4a57981 */ /* 0x000ee2000c1e1100 */
[----:B------:R-:W-:-:S02]  /*3b10*/  IADD3 R166, P4, R115, UR4, RZ ;  /* 0x0000000473a67c10 */ /* 0x000fc4000ff9e0ff */
[----:B------:R-:W-:Y:S01]  /*3b20*/  IADD3.X R163, R113, UR6, RZ, P3, !PT ;  /* 0x0000000671a37c10 */ /* 0x000fe20009ffe4ff */
[----:B------:R-:W-:Y:S01]  /*3b30*/  QGMMA.64x32x32.F32.E4M3.E4M3 R88, gdesc[UR20], R88 ;  /* 0x00600000145879f3 */ /* 0x000fe20008700858 */
[----:B------:R-:W-:Y:S02]  /*3b40*/  IADD3.X R169, R160, UR6, RZ, P2, !PT ;  /* 0x00000006a0a97c10 */ /* 0x000fe400097fe4ff */
[----:B------:R-:W-:Y:S02]  /*3b50*/  IADD3.X R173, R120, UR6, RZ, P1, !PT ;  /* 0x0000000678ad7c10 */ /* 0x000fe40008ffe4ff */
[----:B------:R-:W-:Y:S01]  /*3b60*/  IADD3 R174, P2, R118, UR4, RZ ;  /* 0x0000000476ae7c10 */ /* 0x000fe2000ff5e0ff */
[----:B------:R0:W3:Y:S01]  /*3b70*/  LDG.E.U8 R163, desc[UR18][R162.64] ;  /* 0x00000012a2a37981 */ /* 0x0000e2000c1e1100 */
[----:B------:R-:W-:Y:S02]  /*3b80*/  IADD3 R170, P3, R116, UR4, RZ ;  /* 0x0000000474aa7c10 */ /* 0x000fe4000ff7e0ff */
[----:B------:R-:W-:Y:S01]  /*3b90*/  IADD3 R176, P1, R156, UR4, RZ ;  /* 0x000000049cb07c10 */ /* 0x000fe2000ff3e0ff */
[----:B------:R-:W3:Y:S01]  /*3ba0*/  LDG.E.U8 R169, desc[UR18][R168.64] ;  /* 0x00000012a8a97981 */ /* 0x000ee2000c1e1100 */
[----:B------:R-:W-:-:S02]  /*3bb0*/  IADD3.X R167, R111, UR6, RZ, P4, !PT ;  /* 0x000000066fa77c10 */ /* 0x000fc4000a7fe4ff */
[----:B------:R-:W-:Y:S01]  /*3bc0*/  IADD3.X R175, R114, UR6, RZ, P2, !PT ;  /* 0x0000000672af7c10 */ /* 0x000fe200097fe4ff */
[----:B------:R-:W3:Y:S01]  /*3bd0*/  LDG.E.U8 R173, desc[UR18][R172.64] ;  /* 0x00000012acad7981 */ /* 0x000ee2000c1e1100 */
[----:B------:R-:W-:Y:S02]  /*3be0*/  IADD3.X R171, R112, UR6, RZ, P3, !PT ;  /* 0x0000000670ab7c10 */ /* 0x000fe40009ffe4ff */
[----:B------:R-:W-:Y:S01]  /*3bf0*/  IADD3.X R177, R180, UR6, RZ, P1, !PT ;  /* 0x00000006b4b17c10 */ /* 0x000fe20008ffe4ff */
[----:B------:R1:W3:Y:S04]  /*3c00*/  LDG.E.U8 R167, desc[UR18][R166.64] ;  /* 0x00000012a6a77981 */ /* 0x0002e8000c1e1100 */
[----:B------:R-:W3:Y:S04]  /*3c10*/  LDG.E.U8 R175, desc[UR18][R174.64] ;  /* 0x00000012aeaf7981 */ /* 0x000ee8000c1e1100 */
[----:B------:R4:W3:Y:S04]  /*3c20*/  LDG.E.U8 R171, desc[UR18][R170.64] ;  /* 0x00000012aaab7981 */ /* 0x0008e8000c1e1100 */
[----:B------:R-:W3:Y:S01]  /*3c30*/  LDG.E.U8 R177, desc[UR18][R176.64] ;  /* 0x00000012b0b17981 */ /* 0x000ee2000c1e1100 */
[----:B------:R-:W-:Y:S03]  /*3c40*/  QGMMA.64x32x32.F32.E4M3.E4M3 R88, gdesc[UR24], R88, gsb0 ;  /* 0x00600000185879f3 */ /* 0x000fe60008000858 */
[----:B------:R-:W-:-:S02]  /*3c50*/  WARPGROUP.DEPBAR.LE gsb0, 0x0 ;  /* 0x00008000000079c5 */ /* 0x000fc40000010000 */
[----:B0-----:R-:W-:Y:S01]  /*3c60*/  FMUL R162, R90, UR28 ;  /* 0x0000001c5aa27c20 */ /* 0x001fe20008400000 */
[----:B------:R-:W-:Y:S01]  /*3c70*/  FMUL R247, R91, UR28 ;  /* 0x0000001c5bf77c20 */ /* 0x000fe20008400000 */
[----:B------:R-:W-:Y:S01]  /*3c80*/  FMUL R164, R94, UR28 ;  /* 0x0000001c5ea47c20 */ /* 0x000fe20008400000 */
[----:B------:R-:W-:Y:S03]  /*3c90*/  BAR.SYNC.DEFER_BLOCKING 0x0 ;  /* 0x0000000000007b1d */ /* 0x000fe60000010000 */
[----:B------:R-:W-:Y:S01]  /*3ca0*/  FMNMX R247, R162, R247, !PT ;  /* 0x000000f7a2f77209 */ /* 0x000fe20007800000 */
[----:B------:R-:W-:-:S03]  /*3cb0*/  FMUL R162, R95, UR28 ;  /* 0x0000001c5fa27c20 */ /* 0x000fc60008400000 */
        /* <DEDUP_REMOVED lines=8> */
[----:B------:R-:W-:-:S04]  /*3d40*/  FMNMX R247, R164, R247, !PT ;  /* 0x000000f7a4f77209 */ /* 0x000fc80007800000 */
[----:B-1----:R-:W-:-:S05]  /*3d50*/  FMNMX R166, R162, R247, !PT ;  /* 0x000000f7a2a67209 */ /* 0x002fca0007800000 */
[----:B------:R-:W0:Y:S01]  /*3d60*/  SHFL.BFLY PT, R249, R166, 0x2, 0x1f ;  /* 0x0c401f00a6f97f89 */ /* 0x000e2200000e0000 */
[----:B------:R-:W-:Y:S01]  /*3d70*/  FMUL R162, R88, UR28 ;  /* 0x0000001c58a27c20 */ /* 0x000fe20008400000 */
[----:B------:R-:W-:Y:S01]  /*3d80*/  FMUL R247, R89, UR28 ;  /* 0x0000001c59f77c20 */ /* 0x000fe20008400000 */
[----:B------:R-:W-:-:S04]  /*3d90*/  FMUL R164, R92, UR28 ;  /* 0x0000001c5ca47c20 */ /* 0x000fc80008400000 */
[----:B------:R-:W-:Y:S01]  /*3da0*/  FMNMX R247, R162, R247, !PT ;  /* 0x000000f7a2f77209 */ /* 0x000fe20007800000 */
[----:B------:R-:W-:-:S03]  /*3db0*/  FMUL R162, R93, UR28 ;  /* 0x0000001c5da27c20 */ /* 0x000fc60008400000 */
[----:B------:R-:W-:Y:S01]  /*3dc0*/  FMNMX R247, R164, R247, !PT ;  /* 0x000000f7a4f77209 */ /* 0x000fe20007800000 */
[----:B------:R-:W-:-:S03]  /*3dd0*/  FMUL R164, R96, UR28 ;  /* 0x0000001c60a47c20 */ /* 0x000fc60008400000 */
[----:B------:R-:W-:Y:S01]  /*3de0*/  FMNMX R247, R162, R247, !PT ;  /* 0x000000f7a2f77209 */ /* 0x000fe20007800000 */
[----:B------:R-:W-:-:S03]  /*3df0*/  FMUL R162, R97, UR28 ;  /* 0x0000001c61a27c20 */ /* 0x000fc60008400000 */
[----:B------:R-:W-:Y:S01]  /*3e00*/  FMNMX R247, R164, R247, !PT ;  /* 0x000000f7a4f77209 */ /* 0x000fe20007800000 */
[----:B------:R-:W-:Y:S01]  /*3e10*/  FMUL R164, R100, UR28 ;  /* 0x0000001c64a47c20 */ /* 0x000fe20008400000 */
[----:B0-----:R-:W-:Y:S02]  /*3e20*/  FMNMX R166, R166, R249, !PT ;  /* 0x000000f9a6a67209 */ /* 0x001fe40007800000 */
[----:B------:R-:W-:Y:S01]  /*3e30*/  FMNMX R247, R162, R247, !PT ;  /* 0x000000f7a2f77209 */ /* 0x000fe20007800000 */
[----:B------:R-:W-:Y:S02]  /*3e40*/  FMUL R162, R101, UR28 ;  /* 0x0000001c65a27c20 */ /* 0x000fe40008400000 */
[----:B------:R-:W0:Y:S01]  /*3e50*/  SHFL.BFLY PT, R251, R166, 0x1, 0x1f ;  /* 0x0c201f00a6fb7f89 */ /* 0x000e2200000e0000 */
[----:B------:R-:W-:-:S04]  /*3e60*/  FMNMX R247, R164, R247, !PT ;  /* 0x000000f7a4f77209 */ /* 0x000fc80007800000 */
[----:B------:R-:W-:-:S05]  /*3e70*/  FMNMX R164, R162, R247, !PT ;  /* 0x000000f7a2a47209 */ /* 0x000fca0007800000 */
[----:B------:R-:W1:Y:S01]  /*3e80*/  SHFL.BFLY PT, R249, R164, 0x2, 0x1f ;  /* 0x0c401f00a4f97f89 */ /* 0x000e6200000e0000 */
[----:B0-----:R-:W-:-:S04]  /*3e90*/  FMNMX R247, R166, R251, !PT ;  /* 0x000000fba6f77209 */ /* 0x001fc80007800000 */
[----:B------:R-:W-:-:S05]  /*3ea0*/  FMNMX R247, R247, R196, !PT ;  /* 0x000000c4f7f77209 */ /* 0x000fca0007800000 */
[--C-:B------:R-:W-:Y:S01]  /*3eb0*/  FFMA R162, R90, UR28, -R247.reuse ;  /* 0x0000001c5aa27c23 */ /* 0x100fe200080008f7 */
[----:B-1----:R-:W-:Y:S01]  /*3ec0*/  FMNMX R90, R164, R249, !PT ;  /* 0x000000f9a45a7209 */ /* 0x002fe20007800000 */
[----:B------:R-:W-:-:S04]  /*3ed0*/  FFMA R168, R91, UR28, -R247 ;  /* 0x0000001c5ba87c23 */ /* 0x000fc800080008f7 */
[----:B------:R-:W0:Y:S01]  /*3ee0*/  SHFL.BFLY PT, R91, R90, 0x1, 0x1f ;  /* 0x0c201f005a5b7f89 */ /* 0x000e2200000e0000 */
[--C-:B------:R-:W-:Y:S01]  /*3ef0*/  FFMA R94, R94, UR28, -R247.reuse ;  /* 0x0000001c5e5e7c23 */ /* 0x100fe200080008f7 */
[--C-:B------:R-:W-:Y:S01]  /*3f00*/  FFMA R95, R95, UR28, -R247.reuse ;  /* 0x0000001c5f5f7c23 */ /* 0x100fe200080008f7 */
[----:B------:R-:W-:Y:S02]  /*3f10*/  FMUL R162, R162, 1.4426950216293334961 ;  /* 0x3fb8aa3ba2a27820 */ /* 0x000fe40000400000 */
[----:B------:R-:W-:Y:S01]  /*3f20*/  FMUL R94, R94, 1.4426950216293334961 ;  /* 0x3fb8aa3b5e5e7820 */ /* 0x000fe20000400000 */
[----:B------:R-:W-:Y:S01]  /*3f30*/  FMUL R95, R95, 1.4426950216293334961 ;  /* 0x3fb8aa3b5f5f7820 */ /* 0x000fe20000400000 */
[----:B------:R-:W-:Y:S02]  /*3f40*/  FMUL R168, R168, 1.4426950216293334961 ;  /* 0x3fb8aa3ba8a87820 */ /* 0x000fe40000400000 */
[----:B------:R-:W-:Y:S01]  /*3f50*/  MUFU.EX2 R162, R162 ;  /* 0x000000a200a27308 */ /* 0x000fe20000000800 */
[----:B0-----:R-:W-:Y:S01]  /*3f60*/  FMNMX R90, R90, R91, !PT ;  /* 0x0000005b5a5a7209 */ /* 0x001fe20007800000 */
[----:B------:R-:W-:-:S03]  /*3f70*/  FFMA R91, R102, UR28, -R247 ;  /* 0x0000001c665b7c23 */ /* 0x000fc600080008f7 */
[----:B------:R-:W-:-:S05]  /*3f80*/  FMNMX R102, R90, R195, !PT ;  /* 0x000000c35a667209 */ /* 0x000fca0007800000 */
[--C-:B------:R-:W-:Y:S01]  /*3f90*/  FFMA R92, R92, UR28, -R102.reuse ;  /* 0x0000001c5c5c7c23 */ /* 0x100fe20008000866 */
[--C-:B------:R-:W-:Y:S01]  /*3fa0*/  FFMA R93, R93, UR28, -R102.reuse ;  /* 0x0000001c5d5d7c23 */ /* 0x100fe20008000866 */
[--C-:B------:R-:W-:Y:S01]  /*3fb0*/  FFMA R88, R88, UR28, -R102.reuse ;  /* 0x0000001c58587c23 */ /* 0x100fe20008000866 */
[----:B------:R-:W-:Y:S01]  /*3fc0*/  FFMA R89, R89, UR28, -R102 ;  /* 0x0000001c59597c23 */ /* 0x000fe20008000866 */
[----:B------:R-:W-:Y:S01]  /*3fd0*/  FMUL R92, R92, 1.4426950216293334961 ;  /* 0x3fb8aa3b5c5c7820 */ /* 0x000fe20000400000 */
[----:B------:R-:W-:Y:S01]  /*3fe0*/  FMUL R93, R93, 1.4426950216293334961 ;  /* 0x3fb8aa3b5d5d7820 */ /* 0x000fe20000400000 */
[----:B------:R-:W0:Y:S01]  /*3ff0*/  MUFU.EX2 R249, R168 ;  /* 0x000000a800f97308 */ /* 0x000e220000000800 */
[----:B------:R-:W-:Y:S01]  /*4000*/  FMUL R88, R88, 1.4426950216293334961 ;  /* 0x3fb8aa3b58587820 */ /* 0x000fe20000400000 */
[----:B------:R-:W-:-:S06]  /*4010*/  FMUL R89, R89, 1.4426950216293334961 ;  /* 0x3fb8aa3b59597820 */ /* 0x000fcc0000400000 */
[----:B------:R-:W-:Y:S08]  /*4020*/  MUFU.EX2 R94, R94 ;  /* 0x0000005e005e7308 */ /* 0x000ff00000000800 */
[----:B------:R-:W1:Y:S01]  /*4030*/  MUFU.EX2 R95, R95 ;  /* 0x0000005f005f7308 */ /* 0x000e620000000800 */
[--C-:B------:R-:W-:Y:S01]  /*4040*/  FFMA R98, R98, UR28, -R247.reuse ;  /* 0x0000001c62627c23 */ /* 0x100fe200080008f7 */
[----:B------:R-:W-:-:S06]  /*4050*/  FFMA R99, R99, UR28, -R247 ;  /* 0x0000001c63637c23 */ /* 0x000fcc00080008f7 */
[----:B------:R0:W-:Y:S01]  /*4060*/  MUFU.EX2 R166, R88 ;  /* 0x0000005800a67308 */ /* 0x0001e20000000800 */
[----:B------:R-:W-:-:S07]  /*4070*/  FFMA R90, R103, UR28, -R247 ;  /* 0x0000001c675a7c23 */ /* 0x000fce00080008f7 */
[----:B------:R1:W4:Y:S08]  /*4080*/  MUFU.EX2 R251, R89 ;  /* 0x0000005900fb7308 */ /* 0x0003300000000800 */
[----:B------:R-:W-:Y:S08]  /*4090*/  MUFU.EX2 R92, R92 ;  /* 0x0000005c005c7308 */ /* 0x000ff00000000800 */
[----:B------:R-:W2:Y:S01]  /*40a0*/  MUFU.EX2 R93, R93 ;  /* 0x0000005d005d7308 */ /* 0x000ea20000000800 */
[----:B------:R-:W-:Y:S01]  /*40b0*/  FMUL R98, R98, 1.4426950216293334961 ;  /* 0x3fb8aa3b62627820 */ /* 0x000fe20000400000 */
[----:B------:R-:W-:Y:S01]  /*40c0*/  FMUL R99, R99, 1.4426950216293334961 ;  /* 0x3fb8aa3b63637820 */ /* 0x000fe20000400000 */
[--C-:B------:R-:W-:Y:S01]  /*40d0*/  FFMA R96, R96, UR28, -R102.reuse ;  /* 0x0000001c60607c23 */ /* 0x100fe20008000866 */
[--C-:B------:R-:W-:Y:S01]  /*40e0*/  FFMA R97, R97, UR28, -R102.reuse ;  /* 0x0000001c61617c23 */ /* 0x100fe20008000866 */
[--C-:B------:R-:W-:Y:S01]  /*40f0*/  FFMA R100, R100, UR28, -R102.reuse ;  /* 0x0000001c64647c23 */ /* 0x100fe20008000866 */
[----:B------:R-:W-:Y:S01]  /*4100*/  FFMA R101, R101, UR28, -R102 ;  /* 0x0000001c65657c23 */ /* 0x000fe20008000866 */
[----:B------:R-:W-:Y:S01]  /*4110*/  FMUL R91, R91, 1.4426950216293334961 ;  /* 0x3fb8aa3b5b5b7820 */ /* 0x000fe20000400000 */
[----:B------:R-:W-:Y:S01]  /*4120*/  FMUL R90, R90, 1.4426950216293334961 ;  /* 0x3fb8aa3b5a5a7820 */ /* 0x000fe20000400000 */
[----:B------:R-:W-:Y:S01]  /*4130*/  FMUL R96, R96, 1.4426950216293334961 ;  /* 0x3fb8aa3b60607820 */ /* 0x000fe20000400000 */
[----:B------:R-:W-:Y:S01]  /*4140*/  FMUL R97, R97, 1.4426950216293334961 ;  /* 0x3fb8aa3b61617820 */ /* 0x000fe20000400000 */
[----:B------:R-:W-:Y:S01]  /*4150*/  FMUL R100, R100, 1.4426950216293334961 ;  /* 0x3fb8aa3b64647820 */ /* 0x000fe20000400000 */
[----:B------:R-:W-:Y:S01]  /*4160*/  FMUL R101, R101, 1.4426950216293334961 ;  /* 0x3fb8aa3b65657820 */ /* 0x000fe20000400000 */
[----:B0-----:R-:W-:Y:S01]  /*4170*/  F2FP.SATFINITE.E4M3.F32.PACK_AB_MERGE_C R88, R249, R162, RZ ;  /* 0x000000a2f958723e */ /* 0x001fe200048070ff */
[----:B------:R-:W-:Y:S01]  /*4180*/  MUFU.EX2 R98, R98 ;  /* 0x0000006200627308 */ /* 0x000fe20000000800 */
[----:B-1----:R-:W-:-:S02]  /*4190*/  F2FP.SATFINITE.E4M3.F32.PACK_AB_MERGE_C R89, R95, R94, RZ ;  /* 0x0000005e5f59723e */ /* 0x002fc400048070ff */
[----:B----4-:R-:W-:Y:S02]  /*41a0*/  F2FP.SATFINITE.E4M3.F32.PACK_AB_MERGE_C R88, R251, R166, R88 ;  /* 0x000000a6fb58723e */ /* 0x010fe40004807058 */
[----:B--2---:R-:W-:-:S03]  /*41b0*/  F2FP.SATFINITE.E4M3.F32.PACK_AB_MERGE_C R89, R93, R92, R89 ;  /* 0x0000005c5d59723e */ /* 0x004fc60004807059 */
[----:B------:R-:W0:Y:S01]  /*41c0*/  MUFU.EX2 R99, R99 ;  /* 0x0000006300637308 */ /* 0x000e220000000800 */
[----:B------:R-:W-:-:S07]  /*41d0*/  SEL R170, R89, R88, !P0 ;  /* 0x0000005859aa7207 */ /* 0x000fce0004000000 */
[----:B------:R-:W-:Y:S01]  /*41e0*/  MUFU.EX2 R103, R91 ;  /* 0x0000005b00677308 */ /* 0x000fe20000000800 */
[----:B------:R-:W-:-:S07]  /*41f0*/  SEL R168, R88, R89, !P0 ;  /* 0x0000005958a87207 */ /* 0x000fce0004000000 */
[----:B------:R0:W1:Y:S01]  /*4200*/  MUFU.EX2 R164, R90 ;  /* 0x0000005a00a47308 */ /* 0x0000620000000800 */
[----:B------:R-:W-:-:S07]  /*4210*/  LOP3.LUT R174, R150, 0x1, RZ, 0x3c, !PT ;  /* 0x0000000196ae7812 */ /* 0x000fce00078e3cff */
[----:B------:R-:W-:Y:S01]  /*4220*/  MUFU.EX2 R96, R96 ;  /* 0x0000006000607308 */ /* 0x000fe20000000800 */
[----:B------:R-:W-:Y:S07]  /*4230*/  STS.U8 [R6+UR16+0x2000], R199 ;  /* 0x002000c706007988 */ /* 0x000fee0008000010 */
[----:B------:R-:W2:Y:S01]  /*4240*/  MUFU.EX2 R97, R97 ;  /* 0x0000006100617308 */ /* 0x000ea20000000800 */
[----:B------:R-:W-:Y:S07]  /*4250*/  STS.U8 [R6+UR16+0x2100], R203 ;  /* 0x002100cb06007988 */ /* 0x000fee0008000010 */
[----:B------:R-:W-:Y:S01]  /*4260*/  MUFU.EX2 R100, R100 ;  /* 0x0000006400647308 */ /* 0x000fe20000000800 */
[----:B------:R-:W-:Y:S07]  /*4270*/  STS.U8 [R6+UR16+0x2200], R207 ;  /* 0x002200cf06007988 */ /* 0x000fee0008000010 */
[----:B------:R-:W4:Y:S01]  /*4280*/  MUFU.EX2 R101, R101 ;  /* 0x0000006500657308 */ /* 0x000f220000000800 */
[----:B------:R-:W-:Y:S04]  /*4290*/  STS.U8 [R6+UR16+0x2300], R211 ;  /* 0x002300d306007988 */ /* 0x000fe80008000010 */
[----:B------:R-:W-:Y:S04]  /*42a0*/  STS.U8 [R6+UR16+0x2400], R215 ;  /* 0x002400d706007988 */ /* 0x000fe80008000010 */
[----:B------:R-:W-:Y:S04]  /*42b0*/  STS.U8 [R6+UR16+0x2500], R219 ;  /* 0x002500db06007988 */ /* 0x000fe80008000010 */
[----:B-----5:R-:W-:Y:S04]  /*42c0*/  STS.U8 [R6+UR16+0x2600], R223 ;  /* 0x002600df06007988 */ /* 0x020fe80008000010 */
[----:B------:R-:W-:Y:S04]  /*42d0*/  STS.U8 [R6+UR16+0x2700], R227 ;  /* 0x002700e306007988 */ /* 0x000fe80008000010 */
[----:B------:R-:W-:Y:S04]  /*42e0*/  STS.U8 [R6+UR16+0x2800], R231 ;  /* 0x002800e706007988 */ /* 0x000fe80008000010 */
[----:B------:R-:W-:Y:S04]  /*42f0*/  STS.U8 [R6+UR16+0x2900], R235 ;  /* 0x002900eb06007988 */ /* 0x000fe80008000010 */
[----:B---3--:R-:W-:Y:S04]  /*4300*/  STS.U8 [R6+UR16+0x2a00], R239 ;  /* 0x002a00ef06007988 */ /* 0x008fe80008000010 */
[----:B------:R-:W-:Y:S04]  /*4310*/  STS.U8 [R6+UR16+0x2b00], R241 ;  /* 0x002b00f106007988 */ /* 0x000fe80008000010 */
[----:B------:R-:W-:Y:S04]  /*4320*/  STS.U8 [R6+UR16+0x2c00], R243 ;  /* 0x002c00f306007988 */ /* 0x000fe80008000010 */
[----:B------:R-:W-:Y:S04]  /*4330*/  STS.U8 [R6+UR16+0x2d00], R245 ;  /* 0x002d00f506007988 */ /* 0x000fe80008000010 */
[----:B------:R3:W-:Y:S04]  /*4340*/  STS.U8 [R6+UR16+0x2e00], R163 ;  /* 0x002e00a306007988 */ /* 0x0007e80008000010 */
[----:B------:R5:W-:Y:S04]  /*4350*/  STS.U8 [R6+UR16+0x2f00], R167 ;  /* 0x002f00a706007988 */ /* 0x000be80008000010 */
        /* <DEDUP_REMOVED lines=16> */
[----:B------:R-:W-:Y:S04]  /*4460*/  SHFL.IDX PT, R170, R170, R174, 0x1f ;  /* 0x00001faeaaaa7589 */ /* 0x000fe800000e0000 */
[----:B------:R-:W5:Y:S01]  /*4470*/  SHFL.IDX PT, R168, R168, R150, 0x1f ;  /* 0x00001f96a8a87589 */ /* 0x000f6200000e0000 */
[----:B------:R0:W-:Y:S06]  /*4480*/  MEMBAR.ALL.CTA ;  /* 0x0000000000007992 */ /* 0x0001ec0000008000 */
[----:B0-----:R-:W0:Y:S01]  /*4490*/  FENCE.VIEW.ASYNC.S ;  /* 0x00000000000073c6 */ /* 0x001e220000000000 */
[----:B------:R-:W-:-:S02]  /*44a0*/  F2FP.SATFINITE.E4M3.F32.PACK_AB_MERGE_C R90, R99, R98, RZ ;  /* 0x00000062635a723e */ /* 0x000fc400048070ff */
[----:B-1----:R-:W-:Y:S02]  /*44b0*/  F2FP.SATFINITE.E4M3.F32.PACK_AB_MERGE_C R91, R164, R103, RZ ;  /* 0x00000067a45b723e */ /* 0x002fe400048070ff */
[----:B--2---:R-:W-:Y:S02]  /*44c0*/  F2FP.SATFINITE.E4M3.F32.PACK_AB_MERGE_C R90, R97, R96, R90 ;  /* 0x00000060615a723e */ /* 0x004fe4000480705a */
[----:B----4-:R-:W-:Y:S01]  /*44d0*/  F2FP.SATFINITE.E4M3.F32.PACK_AB_MERGE_C R91, R101, R100, R91 ;  /* 0x00000064655b723e */ /* 0x010fe2000480705b */
[----:B------:R-:W-:-:S03]  /*44e0*/  FADD R88, -R247, R196 ;  /* 0x000000c4f7587221 */ /* 0x000fc60000000100 */
[----:B------:R-:W-:Y:S02]  /*44f0*/  SEL R172, R91, R90, !P0 ;  /* 0x0000005a5bac7207 */ /* 0x000fe40004000000 */
[----:B------:R-:W-:Y:S01]  /*4500*/  SEL R91, R90, R91, !P0 ;  /* 0x0000005b5a5b7207 */ /* 0x000fe20004000000 */
[----:B------:R-:W-:Y:S01]  /*4510*/  FMUL R89, R88, 1.4426950216293334961 ;  /* 0x3fb8aa3b58597820 */ /* 0x000fe20000400000 */
[----:B------:R-:W-:Y:S02]  /*4520*/  FADD R88, -R102, R195 ;  /* 0x000000c366587221 */ /* 0x000fe40000000100 */
[----:B0-----:R-:W-:Y:S02]  /*4530*/  SHFL.IDX PT, R172, R172, R174, 0x1f ;  /* 0x00001faeacac7589 */ /* 0x001fe400000e0000 */
[----:B---3--:R-:W-:Y:S02]  /*4540*/  FMUL R163, R88, 1.4426950216293334961 ;  /* 0x3fb8aa3b58a37820 */ /* 0x008fe40000400000 */
[----:B------:R-:W0:Y:S01]  /*4550*/  SHFL.IDX PT, R91, R91, R150, 0x1f ;  /* 0x00001f965b5b7589 */ /* 0x000e2200000e0000 */
[----:B-----5:R1:W2:Y:S01]  /*4560*/  MUFU.EX2 R167, R89 ;  /* 0x0000005900a77308 */ /* 0x0202a20000000800 */
[----:B------:R-:W-:-:S02]  /*4570*/  PRMT R88, R168, R109, R170 ;  /* 0x0000006da8587216 */ /* 0x000fc400000000aa */
[----:B-1----:R-:W-:-:S05]  /*4580*/  PRMT R89, R168, R108, R170 ;  /* 0x0000006ca8597216 */ /* 0x002fca00000000aa */
[----:B------:R-:W1:Y:S01]  /*4590*/  MUFU.EX2 R168, R163 ;  /* 0x000000a300a87308 */ /* 0x000e620000000800 */
[-C--:B--2---:R-:W-:Y:S01]  /*45a0*/  FMUL R26, R26, R167.reuse ;  /* 0x000000a71a1a7220 */ /* 0x084fe20000400000 */
[-C--:B------:R-:W-:Y:S01]  /*45b0*/  FMUL R27, R27, R167.reuse ;  /* 0x000000a71b1b7220 */ /* 0x080fe20000400000 */
        /* <DEDUP_REMOVED lines=29> */
[-C--:B-1----:R-:W-:Y:S01]  /*4790*/  FMUL R24, R24, R168.reuse ;  /* 0x000000a818187220 */ /* 0x082fe20000400000 */
        /* <DEDUP_REMOVED lines=30> */
[----:B------:R-:W-:Y:S01]  /*4980*/  FMUL R85, R85, R168 ;  /* 0x000000a855557220 */ /* 0x000fe20000400000 */
[----:B------:R-:W-:Y:S01]  /*4990*/  FMUL R87, R87, R167 ;  /* 0x000000a757577220 */ /* 0x000fe20000400000 */
[----:B0-----:R-:W-:-:S02]  /*49a0*/  PRMT R90, R91, R109, R172 ;  /* 0x0000006d5b5a7216 */ /* 0x001fc400000000ac */
[----:B------:R-:W-:Y:S01]  /*49b0*/  PRMT R91, R91, R108, R172 ;  /* 0x0000006c5b5b7216 */ /* 0x000fe200000000ac */
[----:B------:R-:W-:Y:S06]  /*49c0*/  BAR.SYNC.DEFER_BLOCKING 0x0 ;  /* 0x0000000000007b1d */ /* 0x000fec0000010000 */
[----:B------:R-:W-:Y:S01]  /*49d0*/  UMOV UR15, 0xc0000010 ;  /* 0xc0000010000f7882 */ /* 0x000fe20000000000 */
[----:B------:R-:W-:-:S06]  /*49e0*/  WARPGROUP.ARRIVE ;  /* 0x00000000000079c5 */ /* 0x000fcc0000000000 */
[----:B------:R-:W-:Y:S01]  /*49f0*/  QGMMA.64x128x32.F32.E4M3.E4M3 R24, R88, gdesc[UR12], R24, gsb0 ;  /* 0x01e0000c58187df3 */ /* 0x000fe20008000818 */
[----:B------:R-:W-:Y:S01]  /*4a00*/  FADD R251, R166, R251 ;  /* 0x000000fba6fb7221 */ /* 0x000fe20000000000 */
[----:B------:R-:W-:-:S03]  /*4a10*/  FADD R249, R162, R249 ;  /* 0x000000f9a2f97221 */ /* 0x000fc60000000000 */
        /* <DEDUP_REMOVED lines=11> */
[----:B------:R-:W-:-:S04]  /*4ad0*/  FADD R103, R164, R103 ;  /* 0x00000067a4677221 */ /* 0x000fc80000000000 */
[----:B------:R-:W0:Y:S04]  /*4ae0*/  SHFL.BFLY PT, R93, R100, 0x2, 0x1f ;  /* 0x0c401f00645d7f89 */ /* 0x000e2800000e0000 */
[----:B------:R-:W1:Y:S01]  /*4af0*/  SHFL.BFLY PT, R94, R103, 0x2, 0x1f ;  /* 0x0c401f00675e7f89 */ /* 0x000e6200000e0000 */
[----:B------:R-:W-:Y:S01]  /*4b00*/  UIADD3 UR5, UR5, 0x20, URZ ;  /* 0x0000002005057890 */ /* 0x000fe2000fffe03f */
[----:B0-----:R-:W-:Y:S01]  /*4b10*/  FADD R92, R100, R93 ;  /* 0x0000005d645c7221 */ /* 0x001fe20000000000 */
[----:B-1----:R-:W-:-:S04]  /*4b20*/  FADD R94, R103, R94 ;  /* 0x0000005e675e7221 */ /* 0x002fc80000000000 */
[----:B------:R-:W0:Y:S04]  /*4b30*/  SHFL.BFLY PT, R93, R92, 0x1, 0x1f ;  /* 0x0c201f005c5d7f89 */ /* 0x000e2800000e0000 */
[----:B------:R-:W1:Y:S01]  /*4b40*/  SHFL.BFLY PT, R95, R94, 0x1, 0x1f ;  /* 0x0c201f005e5f7f89 */ /* 0x000e6200000e0000 */
[----:B------:R-:W-:Y:S01]  /*4b50*/  ISETP.LE.AND P1, PT, R0, UR5, PT ;  /* 0x0000000500007c0c */ /* 0x000fe2000bf23270 */
[----:B------:R-:W-:Y:S01]  /*4b60*/  ULEA UR4, UR7, UR4, 0x5 ;  /* 0x0000000407047291 */ /* 0x000fe2000f8e283f */
[----:B------:R-:W-:Y:S02]  /*4b70*/  IMAD R8, R161, 0x20, R8 ;  /* 0x00000020a1087824 */ /* 0x000fe400078e0208 */
[----:B------:R-:W-:Y:S02]  /*4b80*/  IMAD.MOV.U32 R195, RZ, RZ, R102 ;  /* 0x000000ffffc37224 */ /* 0x000fe400078e0066 */
[----:B------:R-:W-:-:S02]  /*4b90*/  IMAD.MOV.U32 R196, RZ, RZ, R247 ;  /* 0x000000ffffc47224 */ /* 0x000fc400078e00f7 */
[----:B0-----:R-:W-:Y:S01]  /*4ba0*/  FADD R93, R92, R93 ;  /* 0x0000005d5c5d7221 */ /* 0x001fe20000000000 */
[----:B-1----:R-:W-:-:S03]  /*4bb0*/  FADD R96, R94, R95 ;  /* 0x0000005f5e607221 */ /* 0x002fc60000000000 */
[----:B------:R-:W-:Y:S01]  /*4bc0*/  FFMA R197, R168, R197, R93 ;  /* 0x000000c5a8c57223 */ /* 0x000fe2000000005d */
[----:B------:R-:W-:Y:S02]  /*4bd0*/  IMAD.MOV.U32 R93, RZ, RZ, R102 ;  /* 0x000000ffff5d7224 */ /* 0x000fe400078e0066 */
[----:B------:R-:W-:Y:S01]  /*4be0*/  FFMA R198, R167, R198, R96 ;  /* 0x000000c6a7c67223 */ /* 0x000fe20000000060 */
[----:B------:R-:W-:Y:S01]  /*4bf0*/  IMAD.MOV.U32 R92, RZ, RZ, R247 ;  /* 0x000000ffff5c7224 */ /* 0x000fe200078e00f7 */
[----:B------:R-:W-:Y:S02]  /*4c00*/  WARPGROUP.DEPBAR.LE gsb0, 0x0 ;  /* 0x00008000000079c5 */ /* 0x000fe40000010000 */
[----:B------:R-:W-:Y:S05]  /*4c10*/  @!P1 BRA `(.L_x_1) ;  /* 0xffffffdc00209947 */ /* 0x000fea000383ffff */
.L_x_0:
[C---:B------:R-:W-:Y:S01]  /*4c20*/  IMAD.SHL.U32 R16, R5.reuse, 0x10, RZ ;  /* 0x0000001005107824 */ /* 0x040fe200078e00ff */
[----:B------:R-:W-:Y:S01]  /*4c30*/  LEA R9, R5, UR16, 0x3 ;  /* 0x0000001005097c11 */ /* 0x000fe2000f8e18ff */
[----:B------:R-:W-:Y:S01]  /*4c40*/  FMUL R5, R86, 0.25 ;  /* 0x3e80000056057820 */ /* 0x000fe20000400000 */
[----:B------:R-:W-:Y:S01]  /*4c50*/  FSETP.GT.AND P0, PT, |R198|, 8.50705917302346158658e+37, PT ;  /* 0x7e800000c600780b */ /* 0x000fe20003f04200 */
[C---:B------:R-:W-:Y:S01]  /*4c60*/  IMAD.SHL.U32 R0, R3.reuse, 0x4, RZ ;  /* 0x0000000403007824 */ /* 0x040fe200078e00ff */
[----:B------:R-:W-:Y:S01]  /*4c70*/  LOP3.LUT R13, R3, 0x8, RZ, 0xc0, !PT ;  /* 0x00000008030d7812 */ /* 0x000fe200078ec0ff */
[----:B------:R-:W-:Y:S01]  /*4c80*/  FMUL R11, R24, 0.25 ;  /* 0x3e800000180b7820 */ /* 0x000fe20000400000 */
[----:B------:R-:W-:Y:S01]  /*4c90*/  FSEL R86, R5, R86, P0 ;  /* 0x0000005605567208 */ /* 0x000fe20000000000 */
[----:B------:R-:W-:Y:S01]  /*4ca0*/  FMUL R5, R78, 0.25 ;  /* 0x3e8000004e057820 */ /* 0x000fe20000400000 */
[----:B------:R-:W-:Y:S01]  /*4cb0*/  LOP3.LUT R4, R4, 0x380, RZ, 0xc0, !PT ;  /* 0x0000038004047812 */ /* 0x000fe200078ec0ff */
[----:B------:R-:W0:Y:S01]  /*4cc0*/  LDC R17, c[0x0][0x278] ;  /* 0x00009e00ff117b82 */ /* 0x000e220000000800 */
[----:B------:R-:W-:Y:S01]  /*4cd0*/  LEA R7, R13, UR16, 0x7 ;  /* 0x000000100d077c11 */ /* 0x000fe2000f8e38ff */
[----:B------:R-:W-:Y:S01]  /*4ce0*/  ULDC.64 UR4, c[0x0][0x270] ;  /* 0x00009c0000047ab9 */ /* 0x000fe20000000a00 */
[----:B------:R-:W-:Y:S01]  /*4cf0*/  FSEL R78, R5, R78, P0 ;  /* 0x0000004e054e7208 */ /* 0x000fe20000000000 */
[----:B------:R-:W-:Y:S01]  /*4d00*/  FMUL R5, R70, 0.25 ;  /* 0x3e80000046057820 */ /* 0x000fe20000400000 */
[----:B------:R-:W-:Y:S01]  /*4d10*/  IADD3 R16, R16, R7, R4 ;  /* 0x0000000710107210 */ /* 0x000fe20007ffe004 */
[----:B------:R-:W-:Y:S01]  /*4d20*/  FMUL R4, R83, 0.25 ;  /* 0x3e80000053047820 */ /* 0x000fe20000400000 */
[----:B------:R-:W-:Y:S01]  /*4d30*/  FMUL R7, R82, 0.25 ;  /* 0x3e80000052077820 */ /* 0x000fe20000400000 */
[----:B------:R-:W-:Y:S01]  /*4d40*/  LOP3.LUT R8, R0, 0xc0, RZ, 0xc0, !PT ;  /* 0x000000c000087812 */ /* 0x000fe200078ec0ff */
[----:B------:R-:W-:Y:S01]  /*4d50*/  FMUL R0, R87, 0.25 ;  /* 0x3e80000057007820 */ /* 0x000fe20000400000 */
[----:B------:R-:W-:Y:S01]  /*4d60*/  FSEL R70, R5, R70, P0 ;  /* 0x0000004605467208 */ /* 0x000fe20000000000 */
        /* <DEDUP_REMOVED lines=15> */
[----:B------:R-:W-:Y:S01]  /*4e60*/  FSETP.GT.AND P1, PT, |R197|, 8.50705917302346158658e+37, PT ;  /* 0x7e800000c500780b */ /* 0x000fe20003f24200 */
[----:B------:R-:W-:Y:S01]  /*4e70*/  IMAD.IADD R146, R8, 0x1, R9 ;  /* 0x0000000108927824 */ /* 0x000fe200078e0209 */
[----:B------:R-:W-:Y:S01]  /*4e80*/  FSEL R124, R5, R38, P0 ;  /* 0x00000026057c7208 */ /* 0x000fe20000000000 */
[----:B------:R-:W-:Y:S01]  /*4e90*/  FMUL R5, R84, 0.25 ;  /* 0x3e80000054057820 */ /* 0x000fe20000400000 */
[----:B------:R-:W-:Y:S01]  /*4ea0*/  FSEL R100, R4, R55, P0 ;  /* 0x0000003704647208 */ /* 0x000fe20000000000 */
[----:B------:R-:W-:Y:S01]  /*4eb0*/  FMUL R4, R43, 0.25 ;  /* 0x3e8000002b047820 */ /* 0x000fe20000400000 */
[----:B------:R-:W-:Y:S01]  /*4ec0*/  FSEL R66, R7, R66, P0 ;  /* 0x0000004207427208 */ /* 0x000fe20000000000 */
[----:B------:R-:W-:Y:S01]  /*4ed0*/  FMUL R9, R62, 0.25 ;  /* 0x3e8000003e097820 */ /* 0x000fe20000400000 */
        /* <DEDUP_REMOVED lines=59> */
[C---:B------:R-:W-:Y:S01]  /*5290*/  FMUL R5, R197.reuse, 8388608 ;  /* 0x4b000000c5057820 */ /* 0x040fe20000400000 */
[----:B------:R-:W-:Y:S01]  /*52a0*/  FSETP.GEU.AND P2, PT, R197, 1.175494350822287508e-38, PT ;  /* 0x00800000c500780b */ /* 0x000fe20003f4e000 */
[----:B------:R-:W1:Y:S01]  /*52b0*/  LDC.64 R232, c[0x0][0x228] ;  /* 0x00008a00ffe87b82 */ /* 0x000e620000000a00 */
        /* <DEDUP_REMOVED lines=8> */
[----:B------:R-:W-:Y:S01]  /*5340*/  FSEL R5, R5, R197, !P2 ;  /* 0x000000c505057208 */ /* 0x000fe20005000000 */
[----:B------:R-:W-:Y:S01]  /*5350*/  UIMAD UR4, UR17, UR4, URZ ;  /* 0x00000004110472a4 */ /* 0x000fe2000f8e023f */
[----:B------:R-:W-:Y:S01]  /*5360*/  FSEL R64, R9, R64, P1 ;  /* 0x0000004009407208 */ /* 0x000fe20000800000 */
[----:B------:R-:W-:Y:S01]  /*5370*/  FMUL R9, R44, 0.25 ;  /* 0x3e8000002c097820 */ /* 0x000fe20000400000 */
[----:B------:R-:W-:-:S02]  /*5380*/  FSETP.GEU.AND P4, PT, |R198|, 1.175494350822287508e-38, PT ;  /* 0x00800000c600780b */ /* 0x000fc40003f8e200 */
[----:B------:R-:W-:Y:S01]  /*5390*/  FSEL R56, R7, R56, P1 ;  /* 0x0000003807387208 */ /* 0x000fe20000800000 */
[----:B------:R-:W-:Y:S01]  /*53a0*/  FMUL R7, R48, 0.25 ;  /* 0x3e80000030077820 */ /* 0x000fe20000400000 */
[----:B------:R-:W-:Y:S01]  /*53b0*/  FSEL R132, R8, R33, P1 ;  /* 0x0000002108847208 */ /* 0x000fe20000800000 */
[----:B------:R-:W-:Y:S01]  /*53c0*/  VIADD R8, R5, 0xc0cafb0d ;  /* 0xc0cafb0d05087836 */ /* 0x000fe20000000000 */
[----:B------:R-:W-:Y:S01]  /*53d0*/  FSEL R126, R4, R37, P1 ;  /* 0x00000025047e7208 */ /* 0x000fe20000800000 */
[----:B------:R-:W-:Y:S01]  /*53e0*/  FMUL R4, R198, 8388608 ;  /* 0x4b000000c6047820 */ /* 0x000fe20000400000 */
[----:B------:R-:W-:Y:S01]  /*53f0*/  FSEL R14, R0, R85, P1 ;  /* 0x00000055000e7208 */ /* 0x000fe20000800000 */
[----:B------:R-:W-:Y:S01]  /*5400*/  FMUL R0, R81, 0.25 ;  /* 0x3e80000051007820 */ /* 0x000fe20000400000 */
[----:B------:R-:W-:Y:S01]  /*5410*/  FSEL R44, R9, R44, P1 ;  /* 0x0000002c092c7208 */ /* 0x000fe20000800000 */
[----:B------:R-:W-:Y:S01]  /*5420*/  FMUL R9, R28, 0.25 ;  /* 0x3e8000001c097820 */ /* 0x000fe20000400000 */
[----:B------:R-:W-:Y:S01]  /*5430*/  FSETP.GEU.AND P3, PT, R198, 1.175494350822287508e-38, PT ;  /* 0x00800000c600780b */ /* 0x000fe20003f6e000 */
[----:B------:R-:W-:Y:S01]  /*5440*/  @!P4 FMUL R12, R12, 16777216 ;  /* 0x4b8000000c0cc820 */ /* 0x000fe20000400000 */
[----:B------:R-:W-:Y:S01]  /*5450*/  FSEL R48, R7, R48, P1 ;  /* 0x0000003007307208 */ /* 0x000fe20000800000 */
[----:B------:R-:W-:Y:S01]  /*5460*/  FMUL R7, R36, 0.25 ;  /* 0x3e80000024077820 */ /* 0x000fe20000400000 */
[----:B------:R-:W-:Y:S01]  /*5470*/  LOP3.LUT R8, R8, 0xff800000, RZ, 0xc0, !PT ;  /* 0xff80000008087812 */ /* 0x000fe200078ec0ff */
[----:B------:R-:W-:Y:S01]  /*5480*/  @!P4 FMUL R86, R86, 16777216 ;  /* 0x4b8000005656c820 */ /* 0x000fe20000400000 */
[----:B------:R-:W-:Y:S01]  /*5490*/  FSEL R4, R4, R198, !P3 ;  /* 0x000000c604047208 */ /* 0x000fe20005800000 */
[----:B------:R-:W-:Y:S01]  /*54a0*/  @P0 FMUL R198, R198, 0.25 ;  /* 0x3e800000c6c60820 */ /* 0x000fe20000400000 */
[----:B------:R-:W-:Y:S01]  /*54b0*/  FSEL R20, R0, R81, P1 ;  /* 0x0000005100147208 */ /* 0x000fe20000800000 */
[----:B------:R-:W-:Y:S01]  /*54c0*/  FMUL R0, R69, 0.25 ;  /* 0x3e80000045007820 */ /* 0x000fe20000400000 */
[----:B------:R-:W-:Y:S01]  /*54d0*/  FSEL R28, R9, R28, P1 ;  /* 0x0000001c091c7208 */ /* 0x000fe20000800000 */
[----:B------:R-:W-:Y:S01]  /*54e0*/  @!P4 FMUL R198, R198, 16777216 ;  /* 0x4b800000c6c6c820 */ /* 0x000fe20000400000 */
[----:B------:R-:W-:Y:S01]  /*54f0*/  FSEL R116, RZ, -23, P2 ;  /* 0xc1b80000ff747808 */ /* 0x000fe20001000000 */
[----:B------:R-:W-:Y:S01]  /*5500*/  @!P4 FMUL R18, R18, 16777216 ;  /* 0x4b8000001212c820 */ /* 0x000fe20000400000 */
[----:B------:R-:W-:Y:S01]  /*5510*/  I2FP.F32.S32 R9, R8 ;  /* 0x0000000800097245 */ /* 0x000fe20000201400 */
[----:B------:R-:W-:Y:S01]  /*5520*/  @!P4 FMUL R82, R82, 16777216 ;  /* 0x4b8000005252c820 */ /* 0x000fe20000400000 */
[----:B------:R-:W-:Y:S01]  /*5530*/  FSEL R36, R7, R36, P1 ;  /* 0x0000002407247208 */ /* 0x000fe20000800000 */
[----:B------:R-:W-:Y:S01]  /*5540*/  FMUL R7, R32, 0.25 ;  /* 0x3e80000020077820 */ /* 0x000fe20000400000 */
[----:B------:R-:W-:Y:S01]  /*5550*/  FSEL R34, R0, R69, P1 ;  /* 0x0000004500227208 */ /* 0x000fe20000800000 */
[----:B------:R-:W-:Y:S01]  /*5560*/  FMUL R0, R61, 0.25 ;  /* 0x3e8000003d007820 */ /* 0x000fe20000400000 */
[----:B------:R-:W-:Y:S01]  /*5570*/  FFMA.FTZ R116, R9, 1.1920928955078125e-07, R116 ;  /* 0x3400000009747823 */ /* 0x000fe20000010074 */
[----:B------:R-:W-:Y:S01]  /*5580*/  FSETP.GEU.AND P2, PT, |R197|, 1.175494350822287508e-38, PT ;  /* 0x00800000c500780b */ /* 0x000fe20003f4e200 */
[----:B------:R-:W2:Y:S01]  /*5590*/  MUFU.RCP R9, R198 ;  /* 0x000000c600097308 */ /* 0x000ea20000001000 */
[----:B------:R-:W-:Y:S01]  /*55a0*/  FSEL R32, R7, R32, P1 ;  /* 0x0000002007207208 */ /* 0x000fe20000800000 */
[----:B------:R-:W-:Y:S01]  /*55b0*/  VIADD R7, R4, 0xc0cafb0d ;  /* 0xc0cafb0d04077836 */ /* 0x000fe20000000000 */
[----:B------:R-:W-:Y:S01]  /*55c0*/  FSEL R42, R0, R61, P1 ;  /* 0x0000003d002a7208 */ /* 0x000fe20000800000 */
[----:B------:R-:W-:Y:S01]  /*55d0*/  FMUL R0, R49, 0.25 ;  /* 0x3e80000031007820 */ /* 0x000fe20000400000 */
[----:B------:R-:W-:Y:S01]  /*55e0*/  @P1 FMUL R197, R197, 0.25 ;  /* 0x3e800000c5c51820 */ /* 0x000fe20000400000 */
[----:B------:R-:W-:Y:S01]  /*55f0*/  FSEL R117, RZ, -23, P3 ;  /* 0xc1b80000ff757808 */ /* 0x000fe20001800000 */
[----:B------:R-:W-:Y:S01]  /*5600*/  @!P4 FMUL R22, R22, 16777216 ;  /* 0x4b8000001616c820 */ /* 0x000fe20000400000 */
[----:B------:R-:W-:Y:S01]  /*5610*/  LOP3.LUT R7, R7, 0xff800000, RZ, 0xc0, !PT ;  /* 0xff80000007077812 */ /* 0x000fe200078ec0ff */
[----:B------:R-:W-:Y:S01]  /*5620*/  @!P4 FMUL R78, R78, 16777216 ;  /* 0x4b8000004e4ec820 */ /* 0x000fe20000400000 */
[----:B------:R-:W-:Y:S01]  /*5630*/  FSEL R106, R0, R49, P1 ;  /* 0x00000031006a7208 */ /* 0x000fe20000800000 */
[----:B------:R-:W-:Y:S01]  /*5640*/  FMUL R0, R41, 0.25 ;  /* 0x3e80000029007820 */ /* 0x000fe20000400000 */
[----:B------:R-:W-:Y:S01]  /*5650*/  I2FP.F32.S32 R10, R7 ;  /* 0x00000007000a7245 */ /* 0x000fe20000201400 */
[----:B------:R-:W-:Y:S01]  /*5660*/  @!P4 FMUL R88, R88, 16777216 ;  /* 0x4b8000005858c820 */ /* 0x000fe20000400000 */
        /* <DEDUP_REMOVED lines=26> */
[----:B------:R-:W-:Y:S01]  /*5810*/  FSEL R120, R0, R41, P1 ;  /* 0x0000002900787208 */ /* 0x000fe20000800000 */
[----:B------:R-:W-:Y:S01]  /*5820*/  FMUL R0, R29, 0.25 ;  /* 0x3e8000001d007820 */ /* 0x000fe20000400000 */
[----:B------:R-:W-:Y:S01]  /*5830*/  FFMA.FTZ R117, R10, 1.1920928955078125e-07, R117 ;  /* 0x340000000a757823 */ /* 0x000fe20000010075 */
[C---:B--2---:R-:W-:Y:S01]  /*5840*/  FMUL R23, R9.reuse, R12 ;  /* 0x0000000c09177220 */ /* 0x044fe20000400000 */
[C---:B------:R-:W-:Y:S01]  /*5850*/  FMUL R86, R9.reuse, R86 ;  /* 0x0000005609567220 */ /* 0x040fe20000400000 */
        /* <DEDUP_REMOVED lines=29> */
[----:B------:R-:W-:Y:S01]  /*5a30*/  FMUL R71, R9, R142 ;  /* 0x0000008e09477220 */ /* 0x000fe20000400000 */
[----:B------:R-:W-:Y:S01]  /*5a40*/  FSEL R138, R0, R29, P1 ;  /* 0x0000001d008a7208 */ /* 0x000fe20000800000 */
[----:B------:R-:W2:Y:S01]  /*5a50*/  MUFU.RCP R9, R197 ;  /* 0x000000c500097308 */ /* 0x000ea20000001000 */
[----:B------:R-:W-:Y:S01]  /*5a60*/  FMUL R0, R25, 0.25 ;  /* 0x3e80000019007820 */ /* 0x000fe20000400000 */
[----:B------:R-:W-:Y:S01]  /*5a70*/  FSEL R24, R11, R24, P1 ;  /* 0x000000180b187208 */ /* 0x000fe20000800000 */
[----:B------:R-:W-:Y:S01]  /*5a80*/  @!P2 FMUL R14, R14, 16777216 ;  /* 0x4b8000000e0ea820 */ /* 0x000fe20000400000 */
[----:B------:R-:W-:Y:S01]  /*5a90*/  @!P2 FMUL R84, R84, 16777216 ;  /* 0x4b8000005454a820 */ /* 0x000fe20000400000 */
[----:B------:R-:W-:Y:S01]  /*5aa0*/  @!P2 FMUL R20, R20, 16777216 ;  /* 0x4b8000001414a820 */ /* 0x000fe20000400000 */
[----:B------:R-:W-:Y:S01]  /*5ab0*/  FSEL R144, R0, R25, P1 ;  /* 0x0000001900907208 */ /* 0x000fe20000800000 */
        /* <DEDUP_REMOVED lines=29> */
[----:B------:R-:W-:Y:S01]  /*5c90*/  LEA.HI R0, R13, R146, RZ, 0x1f ;  /* 0x000000920d007211 */ /* 0x000fe200078ff8ff */
        /* <DEDUP_REMOVED lines=32> */
[----:B------:R-:W-:Y:S01]  /*5ea0*/  F2FP.SATFINITE.E4M3.F32.PACK_AB_MERGE_C R73, R144, R73, RZ ;  /* 0x000000499049723e */ /* 0x000fe200048070ff */
[----:B------:R-:W-:Y:S01]  /*5eb0*/  IMAD.IADD R8, R5, 0x1, -R8 ;  /* 0x0000000105087824 */ /* 0x000fe200078e0a08 */
[----:B------:R-:W-:-:S02]  /*5ec0*/  F2FP.SATFINITE.E4M3.F32.PACK_AB_MERGE_C R69, R138, R69, RZ ;  /* 0x000000458a45723e */ /* 0x000fc400048070ff */
[----:B------:R-:W-:Y:S02]  /*5ed0*/  F2FP.SATFINITE.E4M3.F32.PACK_AB_MERGE_C R132, R132, R9, RZ ;  /* 0x000000098484723e */ /* 0x000fe400048070ff */
[----:B------:R-:W-:Y:S02]  /*5ee0*/  LOP3.LUT R73, R73, 0xffff, RZ, 0xc0, !PT ;  /* 0x0000ffff49497812 */ /* 0x000fe400078ec0ff */
[----:B------:R-:W-:Y:S02]  /*5ef0*/  LOP3.LUT R48, R69, 0xffff, RZ, 0xc0, !PT ;  /* 0x0000ffff45307812 */ /* 0x000fe400078ec0ff */
[----:B------:R-:W-:Y:S02]  /*5f00*/  LOP3.LUT R132, R132, 0xffff, RZ, 0xc0, !PT ;  /* 0x0000ffff84847812 */ /* 0x000fe400078ec0ff */
[----:B------:R-:W-:Y:S02]  /*5f10*/  F2FP.SATFINITE.E4M3.F32.PACK_AB_MERGE_C R57, R114, R57, RZ ;  /* 0x000000397239723e */ /* 0x000fe400048070ff */
[----:B------:R-:W-:-:S02]  /*5f20*/  F2FP.SATFINITE.E4M3.F32.PACK_AB_MERGE_C R53, R108, R53, RZ ;  /* 0x000000356c35723e */ /* 0x000fc400048070ff */
[----:B------:R-:W-:Y:S02]  /*5f30*/  F2FP.SATFINITE.E4M3.F32.PACK_AB_MERGE_C R49, R102, R49, RZ ;  /* 0x000000316631723e */ /* 0x000fe400048070ff */
[----:B------:R-:W-:Y:S02]  /*5f40*/  F2FP.SATFINITE.E4M3.F32.PACK_AB_MERGE_C R22, R22, R11, RZ ;  /* 0x0000000b1616723e */ /* 0x000fe400048070ff */
[----:B------:R-:W-:Y:S02]  /*5f50*/  F2FP.SATFINITE.E4M3.F32.PACK_AB_MERGE_C R71, R140, R71, RZ ;  /* 0x000000478c47723e */ /* 0x000fe400048070ff */
[----:B------:R-:W-:Y:S02]  /*5f60*/  F2FP.SATFINITE.E4M3.F32.PACK_AB_MERGE_C R67, R134, R67, RZ ;  /* 0x000000438643723e */ /* 0x000fe400048070ff */
[----:B------:R-:W-:Y:S02]  /*5f70*/  F2FP.SATFINITE.E4M3.F32.PACK_AB_MERGE_C R65, R128, R65, RZ ;  /* 0x000000418041723e */ /* 0x000fe400048070ff */
[----:B------:R-:W-:-:S02]  /*5f80*/  PRMT R34, R132, 0x3340, R1 ;  /* 0x0000334084227816 */ /* 0x000fc40000000001 */
[----:B------:R-:W-:Y:S02]  /*5f90*/  PRMT R11, R73, 0x3340, R48 ;  /* 0x00003340490b7816 */ /* 0x000fe40000000030 */
[----:B------:R-:W-:Y:S02]  /*5fa0*/  F2FP.SATFINITE.E4M3.F32.PACK_AB_MERGE_C R59, R120, R59, RZ ;  /* 0x0000003b783b723e */ /* 0x000fe400048070ff */
[----:B------:R-:W-:Y:S02]  /*5fb0*/  F2FP.SATFINITE.E4M3.F32.PACK_AB_MERGE_C R55, R112, R55, RZ ;  /* 0x000000377037723e */ /* 0x000fe400048070ff */
[----:B------:R-:W-:Y:S02]  /*5fc0*/  F2FP.SATFINITE.E4M3.F32.PACK_AB_MERGE_C R51, R106, R51, RZ ;  /* 0x000000336a33723e */ /* 0x000fe400048070ff */
[----:B------:R-:W-:Y:S02]  /*5fd0*/  LOP3.LUT R57, R57, 0xffff, RZ, 0xc0, !PT ;  /* 0x0000ffff39397812 */ /* 0x000fe400078ec0ff */
[----:B------:R-:W-:-:S02]  /*5fe0*/  LOP3.LUT R58, R53, 0xffff, RZ, 0xc0, !PT ;  /* 0x0000ffff353a7812 */ /* 0x000fc400078ec0ff */
[----:B------:R-:W-:Y:S02]  /*5ff0*/  LOP3.LUT R62, R49, 0xffff, RZ, 0xc0, !PT ;  /* 0x0000ffff313e7812 */ /* 0x000fe400078ec0ff */
[----:B------:R-:W-:Y:S02]  /*6000*/  F2FP.SATFINITE.E4M3.F32.PACK_AB_MERGE_C R13, R13, R52, RZ ;  /* 0x000000340d0d723e */ /* 0x000fe400048070ff */
[----:B------:R-:W-:Y:S02]  /*6010*/  F2FP.SATFINITE.E4M3.F32.PACK_AB_MERGE_C R35, R94, R35, RZ ;  /* 0x000000235e23723e */ /* 0x000fe400048070ff */
[----:B------:R-:W-:Y:S02]  /*6020*/  LOP3.LUT R71, R71, 0xffff, RZ, 0xc0, !PT ;  /* 0x0000ffff47477812 */ /* 0x000fe400078ec0ff */
[----:B------:R-:W-:Y:S02]  /*6030*/  LOP3.LUT R52, R67, 0xffff, RZ, 0xc0, !PT ;  /* 0x0000ffff43347812 */ /* 0x000fe400078ec0ff */
[----:B------:R-:W-:-:S02]  /*6040*/  LOP3.LUT R54, R65, 0xffff, RZ, 0xc0, !PT ;  /* 0x0000ffff41367812 */ /* 0x000fc400078ec0ff */
[----:B------:R-:W-:Y:S02]  /*6050*/  PRMT R50, R11, 0x5410, R34 ;  /* 0x000054100b327816 */ /* 0x000fe40000000022 */
[----:B------:R-:W-:Y:S02]  /*6060*/  F2FP.SATFINITE.E4M3.F32.PACK_AB_MERGE_C R45, R46, R45, RZ ;  /* 0x0000002d2e2d723e */ /* 0x000fe400048070ff */
[----:B------:R-:W-:Y:S02]  /*6070*/  F2FP.SATFINITE.E4M3.F32.PACK_AB_MERGE_C R41, R42, R41, RZ ;  /* 0x000000292a29723e */ /* 0x000fe400048070ff */
[----:B------:R-:W-:Y:S02]  /*6080*/  F2FP.SATFINITE.E4M3.F32.PACK_AB_MERGE_C R37, R38, R37, RZ ;  /* 0x000000252625723e */ /* 0x000fe400048070ff */
[----:B------:R-:W-:Y:S02]  /*6090*/  F2FP.SATFINITE.E4M3.F32.PACK_AB_MERGE_C R14, R14, R25, RZ ;  /* 0x000000190e0e723e */ /* 0x000fe400048070ff */
[----:B------:R-:W-:-:S02]  /*60a0*/  LOP3.LUT R59, R59, 0xffff, RZ, 0xc0, !PT ;  /* 0x0000ffff3b3b7812 */ /* 0x000fc400078ec0ff */
[----:B------:R-:W-:Y:S02]  /*60b0*/  LOP3.LUT R60, R51, 0xffff, RZ, 0xc0, !PT ;  /* 0x0000ffff333c7812 */ /* 0x000fe400078ec0ff */
[----:B------:R-:W-:Y:S02]  /*60c0*/  LOP3.LUT R56, R55, 0xffff, RZ, 0xc0, !PT ;  /* 0x0000ffff37387812 */ /* 0x000fe400078ec0ff */
[----:B------:R-:W-:Y:S02]  /*60d0*/  PRMT R34, R62, 0x3340, R1 ;  /* 0x000033403e227816 */ /* 0x000fe40000000001 */
[----:B------:R-:W-:Y:S02]  /*60e0*/  PRMT R11, R57, 0x3340, R58 ;  /* 0x00003340390b7816 */ /* 0x000fe4000000003a */
[----:B------:R-:W-:Y:S02]  /*60f0*/  F2FP.SATFINITE.E4M3.F32.PACK_AB_MERGE_C R29, R29, R76, RZ ;  /* 0x0000004c1d1d723e */ /* 0x000fe400048070ff */
[----:B------:R-:W-:-:S02]  /*6100*/  F2FP.SATFINITE.E4M3.F32.PACK_AB_MERGE_C R12, R12, R47, RZ ;  /* 0x0000002f0c0c723e */ /* 0x000fc400048070ff */
[----:B------:R-:W-:Y:S02]  /*6110*/  F2FP.SATFINITE.E4M3.F32.PACK_AB_MERGE_C R15, R15, R82, RZ ;  /* 0x000000520f0f723e */ /* 0x000fe400048070ff */
[--C-:B------:R-:W-:Y:S02]  /*6120*/  PRMT R40, R54, 0x3340, R1.reuse ;  /* 0x0000334036287816 */ /* 0x100fe40000000001 */
[----:B------:R-:W-:Y:S02]  /*6130*/  PRMT R25, R71, 0x3340, R52 ;  /* 0x0000334047197816 */ /* 0x000fe40000000034 */
[----:B------:R-:W-:Y:S02]  /*6140*/  LOP3.LUT R76, R35, 0xffff, RZ, 0xc0, !PT ;  /* 0x0000ffff234c7812 */ /* 0x000fe400078ec0ff */
[----:B------:R-:W-:Y:S02]  /*6150*/  PRMT R47, R60, 0x3340, R1 ;  /* 0x000033403c2f7816 */ /* 0x000fe40000000001 */
[----:B------:R-:W-:-:S02]  /*6160*/  PRMT R42, R59, 0x3340, R56 ;  /* 0x000033403b2a7816 */ /* 0x000fc40000000038 */
[----:B------:R-:W-:Y:S02]  /*6170*/  LOP3.LUT R45, R45, 0xffff, RZ, 0xc0, !PT ;  /* 0x0000ffff2d2d7812 */ /* 0x000fe400078ec0ff */
[----:B------:R-:W-:Y:S02]  /*6180*/  LOP3.LUT R64, R41, 0xffff, RZ, 0xc0, !PT ;  /* 0x0000ffff29407812 */ /* 0x000fe400078ec0ff */
[----:B------:R-:W-:Y:S02]  /*6190*/  LOP3.LUT R72, R37, 0xffff, RZ, 0xc0, !PT ;  /* 0x0000ffff25487812 */ /* 0x000fe400078ec0ff */
[----:B------:R-:W-:Y:S02]  /*61a0*/  PRMT R35, R11, 0x5410, R34 ;  /* 0x000054100b237816 */ /* 0x000fe40000000022 */
[----:B------:R-:W-:Y:S02]  /*61b0*/  LOP3.LUT R82, R14, 0xffff, RZ, 0xc0, !PT ;  /* 0x0000ffff0e527812 */ /* 0x000fe400078ec0ff */
[----:B------:R-:W-:-:S02]  /*61c0*/  F2FP.SATFINITE.E4M3.F32.PACK_AB_MERGE_C R33, R30, R33, RZ ;  /* 0x000000211e21723e */ /* 0x000fc400048070ff */
[----:B------:R-:W-:Y:S02]  /*61d0*/  F2FP.SATFINITE.E4M3.F32.PACK_AB_MERGE_C R31, R88, R31, RZ ;  /* 0x0000001f581f723e */ /* 0x000fe400048070ff */
[----:B------:R-:W-:Y:S02]  /*61e0*/  F2FP.SATFINITE.E4M3.F32.PACK_AB_MERGE_C R27, R27, R78, RZ ;  /* 0x0000004e1b1b723e */ /* 0x000fe400048070ff */
[----:B------:R-:W-:Y:S02]  /*61f0*/  SHF.R.U32.HI R11, RZ, 0x8, R73 ;  /* 0x00000008ff0b7819 */ /* 0x000fe40000011649 */
[----:B------:R-:W-:Y:S02]  /*6200*/  SHF.R.U32.HI R14, RZ, 0x8, R48 ;  /* 0x00000008ff0e7819 */ /* 0x000fe40000011630 */
[----:B------:R-:W-:Y:S02]  /*6210*/  PRMT R90, R25, 0x5410, R40 ;  /* 0x00005410195a7816 */ /* 0x000fe40000000028 */
[----:B------:R-:W-:-:S02]  /*6220*/  PRMT R100, R42, 0x5410, R47 ;  /* 0x000054102a647816 */ /* 0x000fc4000000002f */
[----:B------:R-:W-:Y:S02]  /*6230*/  PRMT R44, R72, 0x3340, R1 ;  /* 0x00003340482c7816 */ /* 0x000fe40000000001 */
[----:B------:R-:W-:Y:S02]  /*6240*/  PRMT R25, R45, 0x3340, R64 ;  /* 0x000033402d197816 */ /* 0x000fe40000000040 */
[----:B------:R-:W-:Y:S02]  /*6250*/  LOP3.LUT R47, R33, 0xffff, RZ, 0xc0, !PT ;  /* 0x0000ffff212f7812 */ /* 0x000fe400078ec0ff */
[----:B------:R-:W-:Y:S02]  /*6260*/  LOP3.LUT R49, R31, 0xffff, RZ, 0xc0, !PT ;  /* 0x0000ffff1f317812 */ /* 0x000fe400078ec0ff */
[----:B------:R-:W-:Y:S02]  /*6270*/  LOP3.LUT R78, R29, 0xffff, RZ, 0xc0, !PT ;  /* 0x0000ffff1d4e7812 */ /* 0x000fe400078ec0ff */
[----:B------:R-:W-:-:S02]  /*6280*/  LOP3.LUT R80, R27, 0xffff, RZ, 0xc0, !PT ;  /* 0x0000ffff1b507812 */ /* 0x000fc400078ec0ff */
[----:B------:R-:W-:Y:S02]  /*6290*/  LOP3.LUT R84, R15, 0xffff, RZ, 0xc0, !PT ;  /* 0x0000ffff0f547812 */ /* 0x000fe400078ec0ff */
[----:B------:R-:W-:Y:S02]  /*62a0*/  LOP3.LUT R14, R14, 0xffff, RZ, 0xc0, !PT ;  /* 0x0000ffff0e0e7812 */ /* 0x000fe400078ec0ff */
[----:B------:R-:W-:Y:S02]  /*62b0*/  LOP3.LUT R11, R11, 0xffff, RZ, 0xc0, !PT ;  /* 0x0000ffff0b0b7812 */ /* 0x000fe400078ec0ff */
[----:B------:R-:W-:Y:S02]  /*62c0*/  PRMT R128, R25, 0x5410, R44 ;  /* 0x0000541019807816 */ /* 0x000fe4000000002c */
[--C-:B------:R-:W-:Y:S02]  /*62d0*/  PRMT R34, R82, 0x3340, R1.reuse ;  /* 0x0000334052227816 */ /* 0x100fe40000000001 */
[----:B------:R-:W-:-:S02]  /*62e0*/  PRMT R48, R84, 0x3340, R1 ;  /* 0x0000334054307816 */ /* 0x000fc40000000001 */
[----:B------:R-:W-:Y:S02]  /*62f0*/  PRMT R15, R47, 0x3340, R78 ;  /* 0x000033402f0f7816 */ /* 0x000fe4000000004e */
[----:B------:R-:W-:Y:S02]  /*6300*/  PRMT R25, R49, 0x3340, R80 ;  /* 0x0000334031197816 */ /* 0x000fe40000000050 */
[----:B------:R-:W-:Y:S02]  /*6310*/  PRMT R29, R11, 0x3340, R14 ;  /* 0x000033400b1d7816 */ /* 0x000fe4000000000e */
[----:B------:R-:W-:Y:S02]  /*6320*/  SHF.R.U32.HI R14, RZ, 0x8, R52 ;  /* 0x00000008ff0e7819 */ /* 0x000fe40000011634 */
[----:B------:R-:W-:Y:S02]  /*6330*/  SHF.R.U32.HI R11, RZ, 0x8, R71 ;  /* 0x00000008ff0b7819 */ /* 0x000fe40000011647 */
[----:B------:R-:W-:-:S02]  /*6340*/  PRMT R41, R15, 0x5410, R34 ;  /* 0x000054100f297816 */ /* 0x000fc40000000022 */
[----:B------:R-:W-:Y:S02]  /*6350*/  PRMT R124, R25, 0x5410, R48 ;  /* 0x00005410197c7816 */ /* 0x000fe40000000030 */
[----:B------:R-:W-:Y:S02]  /*6360*/  F2FP.SATFINITE.E4M3.F32.PACK_AB_MERGE_C R43, R98, R43, RZ ;  /* 0x0000002b622b723e */ /* 0x000fe400048070ff */
[----:B------:R-:W-:Y:S02]  /*6370*/  F2FP.SATFINITE.E4M3.F32.PACK_AB_MERGE_C R39, R96, R39, RZ ;  /* 0x000000276027723e */ /* 0x000fe400048070ff */
[----:B------:R-:W-:Y:S02]  /*6380*/  SHF.R.U32.HI R15, RZ, 0x8, R132 ;  /* 0x00000008ff0f7819 */ /* 0x000fe40000011684 */
[----:B------:R-:W-:Y:S02]  /*6390*/  SHF.R.U32.HI R25, RZ, 0x8, R54 ;  /* 0x00000008ff197819 */ /* 0x000fe40000011636 */
[----:B------:R-:W-:-:S02]  /*63a0*/  LOP3.LUT R14, R14, 0xffff, RZ, 0xc0, !PT ;  /* 0x0000ffff0e0e7812 */ /* 0x000fc400078ec0ff */
[----:B------:R-:W-:Y:S02]  /*63b0*/  LOP3.LUT R11, R11, 0xffff, RZ, 0xc0, !PT ;  /* 0x0000ffff0b0b7812 */ /* 0x000fe400078ec0ff */
[----:B------:R-:W-:Y:S02]  /*63c0*/  LOP3.LUT R43, R43, 0xffff, RZ, 0xc0, !PT ;  /* 0x0000ffff2b2b7812 */ /* 0x000fe400078ec0ff */
[----:B------:R-:W-:Y:S02]  /*63d0*/  LOP3.LUT R66, R39, 0xffff, RZ, 0xc0, !PT ;  /* 0x0000ffff27427812 */ /* 0x000fe400078ec0ff */
[----:B------:R-:W-:Y:S02]  /*63e0*/  LOP3.LUT R34, R15, 0xffff, RZ, 0xc0, !PT ;  /* 0x0000ffff0f227812 */ /* 0x000fe400078ec0ff */
[----:B------:R-:W-:Y:S02]  /*63f0*/  LOP3.LUT R54, R25, 0xffff, RZ, 0xc0, !PT ;  /* 0x0000ffff19367812 */ /* 0x000fe400078ec0ff */
[----:B------:R-:W-:-:S02]  /*6400*/  PRMT R31, R11, 0x3340, R14 ;  /* 0x000033400b1f7816 */ /* 0x000fc4000000000e */
[----:B------:R-:W-:Y:S02]  /*6410*/  SHF.R.U32.HI R11, RZ, 0x8, R59 ;  /* 0x00000008ff0b7819 */ /* 0x000fe4000001163b */
[----:B------:R-:W-:Y:S02]  /*6420*/  SHF.R.U32.HI R15, RZ, 0x8, R56 ;  /* 0x00000008ff0f7819 */ /* 0x000fe40000011638 */
[----:B------:R-:W-:Y:S02]  /*6430*/  SHF.R.U32.HI R14, RZ, 0x8, R57 ;  /* 0x00000008ff0e7819 */ /* 0x000fe40000011639 */
[----:B------:R-:W-:Y:S02]  /*6440*/  SHF.R.U32.HI R25, RZ, 0x8, R58 ;  /* 0x00000008ff197819 */ /* 0x000fe4000001163a */
[----:B------:R-:W-:Y:S02]  /*6450*/  PRMT R46, R76, 0x3340, R1 ;  /* 0x000033404c2e7816 */ /* 0x000fe40000000001 */
[----:B------:R-:W-:-:S02]  /*6460*/  PRMT R37, R43, 0x3340, R66 ;  /* 0x000033402b257816 */ /* 0x000fc40000000042 */
[----:B------:R-:W-:Y:S02]  /*6470*/  LOP3.LUT R15, R15, 0xffff, RZ, 0xc0, !PT ;  /* 0x0000ffff0f0f7812 */ /* 0x000fe400078ec0ff */
[----:B------:R-:W-:Y:S02]  /*6480*/  LOP3.LUT R58, R11, 0xffff, RZ, 0xc0, !PT ;  /* 0x0000ffff0b3a7812 */ /* 0x000fe400078ec0ff */
[----:B------:R-:W-:Y:S02]  /*6490*/  LOP3.LUT R25, R25, 0xffff, RZ, 0xc0, !PT ;  /* 0x0000ffff19197812 */ /* 0x000fe400078ec0ff */
[----:B------:R-:W-:Y:S02]  /*64a0*/  LOP3.LUT R14, R14, 0xffff, RZ, 0xc0, !PT ;  /* 0x0000ffff0e0e7812 */ /* 0x000fe400078ec0ff */
[----:B------:R-:W-:Y:S02]  /*64b0*/  PRMT R130, R37, 0x5410, R46 ;  /* 0x0000541025827816 */ /* 0x000fe4000000002e */
[----:B------:R-:W-:-:S02]  /*64c0*/  PRMT R33, R58, 0x3340, R15 ;  /* 0x000033403a217816 */ /* 0x000fc4000000000f */
[----:B------:R-:W-:Y:S02]  /*64d0*/  PRMT R37, R14, 0x3340, R25 ;  /* 0x000033400e257816 */ /* 0x000fe40000000019 */
[----:B------:R-:W-:Y:S02]  /*64e0*/  SHF.R.U32.HI R15, RZ, 0x8, R64 ;  /* 0x00000008ff0f7819 */ /* 0x000fe40000011640 */
[----:B------:R-:W-:Y:S02]  /*64f0*/  SHF.R.U32.HI R14, RZ, 0x8, R45 ;  /* 0x00000008ff0e7819 */ /* 0x000fe4000001162d */
[----:B------:R-:W-:Y:S02]  /*6500*/  SHF.R.U32.HI R11, RZ, 0x8, R62 ;  /* 0x00000008ff0b7819 */ /* 0x000fe4000001163e */
[----:B------:R-:W-:Y:S02]  /*6510*/  LOP3.LUT R15, R15, 0xffff, RZ, 0xc0, !PT ;  /* 0x0000ffff0f0f7812 */ /* 0x000fe400078ec0ff */
[----:B------:R-:W-:-:S02]  /*6520*/  LOP3.LUT R14, R14, 0xffff, RZ, 0xc0, !PT ;  /* 0x0000ffff0e0e7812 */ /* 0x000fc400078ec0ff */
[----:B------:R-:W-:Y:S02]  /*6530*/  SHF.R.U32.HI R27, RZ, 0x8, R60 ;  /* 0x00000008ff1b7819 */ /* 0x000fe4000001163c */
[----:B------:R-:W-:Y:S02]  /*6540*/  LOP3.LUT R62, R11, 0xffff, RZ, 0xc0, !PT ;  /* 0x0000ffff0b3e7812 */ /* 0x000fe400078ec0ff */
[----:B------:R-:W-:Y:S02]  /*6550*/  PRMT R39, R14, 0x3340, R15 ;  /* 0x000033400e277816 */ /* 0x000fe4000000000f */
[----:B------:R-:W-:Y:S02]  /*6560*/  SHF.R.U32.HI R11, RZ, 0x8, R43 ;  /* 0x00000008ff0b7819 */ /* 0x000fe4000001162b */
[----:B------:R-:W-:Y:S02]  /*6570*/  SHF.R.U32.HI R14, RZ, 0x8, R66 ;  /* 0x00000008ff0e7819 */ /* 0x000fe40000011642 */
[----:B------:R-:W-:-:S02]  /*6580*/  SHF.R.U32.HI R25, RZ, 0x8, R72 ;  /* 0x00000008ff197819 */ /* 0x000fc40000011648 */
[----:B------:R-:W-:Y:S02]  /*6590*/  LOP3.LUT R60, R27, 0xffff, RZ, 0xc0, !PT ;  /* 0x0000ffff1b3c7812 */ /* 0x000fe400078ec0ff */
[----:B------:R-:W-:Y:S02]  /*65a0*/  SHF.R.U32.HI R15, RZ, 0x8, R76 ;  /* 0x00000008ff0f7819 */ /* 0x000fe4000001164c */
[----:B------:R-:W-:Y:S02]  /*65b0*/  SHF.R.U32.HI R27, RZ, 0x8, R78 ;  /* 0x00000008ff1b7819 */ /* 0x000fe4000001164e */
[----:B------:R-:W-:Y:S02]  /*65c0*/  LOP3.LUT R14, R14, 0xffff, RZ, 0xc0, !PT ;  /* 0x0000ffff0e0e7812 */ /* 0x000fe400078ec0ff */
[----:B------:R-:W-:Y:S02]  /*65d0*/  LOP3.LUT R11, R11, 0xffff, RZ, 0xc0, !PT ;  /* 0x0000ffff0b0b7812 */ /* 0x000fe400078ec0ff */
[----:B------:R-:W-:-:S02]  /*65e0*/  LOP3.LUT R64, R25, 0xffff, RZ, 0xc0, !PT ;  /* 0x0000ffff19407812 */ /* 0x000fc400078ec0ff */
[----:B------:R-:W-:Y:S02]  /*65f0*/  SHF.R.U32.HI R25, RZ, 0x8, R47 ;  /* 0x00000008ff197819 */ /* 0x000fe4000001162f */
[----:B------:R-:W-:Y:S02]  /*6600*/  LOP3.LUT R66, R15, 0xffff, RZ, 0xc0, !PT ;  /* 0x0000ffff0f427812 */ /* 0x000fe400078ec0ff */
[----:B------:R-:W-:Y:S02]  /*6610*/  LOP3.LUT R15, R27, 0xffff, RZ, 0xc0, !PT ;  /* 0x0000ffff1b0f7812 */ /* 0x000fe400078ec0ff */
[----:B------:R-:W-:Y:S02]  /*6620*/  PRMT R27, R11, 0x3340, R14 ;  /* 0x000033400b1b7816 */ /* 0x000fe4000000000e */
[----:B------:R-:W-:Y:S02]  /*6630*/  SHF.R.U32.HI R14, RZ, 0x8, R80 ;  /* 0x00000008ff0e7819 */ /* 0x000fe40000011650 */
[----:B------:R-:W-:-:S02]  /*6640*/  SHF.R.U32.HI R11, RZ, 0x8, R49 ;  /* 0x00000008ff0b7819 */ /* 0x000fc40000011631 */
[----:B------:R-:W-:Y:S02]  /*6650*/  LOP3.LUT R76, R25, 0xffff, RZ, 0xc0, !PT ;  /* 0x0000ffff194c7812 */ /* 0x000fe400078ec0ff */
[----:B------:R-:W-:Y:S02]  /*6660*/  SHF.R.U32.HI R25, RZ, 0x8, R84 ;  /* 0x00000008ff197819 */ /* 0x000fe40000011654 */
[----:B------:R-:W-:Y:S02]  /*6670*/  LOP3.LUT R14, R14, 0xffff, RZ, 0xc0, !PT ;  /* 0x0000ffff0e0e7812 */ /* 0x000fe400078ec0ff */
[----:B------:R-:W-:Y:S02]  /*6680*/  LOP3.LUT R11, R11, 0xffff, RZ, 0xc0, !PT ;  /* 0x0000ffff0b0b7812 */ /* 0x000fe400078ec0ff */
[----:B------:R-:W-:Y:S02]  /*6690*/  PRMT R43, R76, 0x3340, R15 ;  /* 0x000033404c2b7816 */ /* 0x000fe4000000000f */
[----:B------:R-:W-:-:S02]  /*66a0*/  SHF.R.U32.HI R15, RZ, 0x8, R82 ;  /* 0x00000008ff0f7819 */ /* 0x000fc40000011652 */
[----:B------:R-:W-:Y:S02]  /*66b0*/  LOP3.LUT R82, R25, 0xffff, RZ, 0xc0, !PT ;  /* 0x0000ffff19527812 */ /* 0x000fe400078ec0ff */
[----:B------:R-:W-:Y:S01]  /*66c0*/  PRMT R25, R11, 0x3340, R14 ;  /* 0x000033400b197816 */ /* 0x000fe2000000000e */
[----:B------:R-:W-:Y:S02]  /*66d0*/  IMAD.IADD R11, R4, 0x1, -R7 ;  /* 0x00000001040b7824 */ /* 0x000fe400078e0a07 */
[----:B------:R-:W-:Y:S01]  /*66e0*/  FADD R7, R8, -1 ;  /* 0xbf80000008077421 */ /* 0x000fe20000000000 */
[----:B------:R-:W-:Y:S01]  /*66f0*/  IMAD.MOV.U32 R14, RZ, RZ, 0x3dc6b27f ;  /* 0x3dc6b27fff0e7424 */ /* 0x000fe200078e00ff */
[----:B------:R-:W-:Y:S02]  /*6700*/  PRMT R78, R66, 0x3340, R1 ;  /* 0x00003340424e7816 */ /* 0x000fe40000000001 */
[----:B------:R-:W-:Y:S01]  /*6710*/  LOP3.LUT R66, R15, 0xffff, RZ, 0xc0, !PT ;  /* 0x0000ffff0f427812 */ /* 0x000fe200078ec0ff */
[----:B------:R-:W-:Y:S01]  /*6720*/  FADD R15, R11, -1 ;  /* 0xbf8000000b0f7421 */ /* 0x000fe20000000000 */
[----:B------:R-:W-:Y:S01]  /*6730*/  SHF.R.U32.HI R18, RZ, 0x6, R3 ;  /* 0x00000006ff127819 */ /* 0x000fe20000011603 */
[-C--:B------:R-:W-:Y:S01]  /*6740*/  FFMA.FTZ R8, R7, R14.reuse, -0.16845393180847167969 ;  /* 0xbe2c7f3007087423 */ /* 0x080fe2000001000e */
[----:B------:R-:W-:Y:S01]  /*6750*/  F2FP.SATFINITE.E4M3.F32.PACK_AB_MERGE_C R9, R126, R63, RZ ;  /* 0x0000003f7e09723e */ /* 0x000fe200048070ff */
[----:B------:R-:W-:Y:S01]  /*6760*/  FFMA.FTZ R14, R15, R14, -0.16845393180847167969 ;  /* 0xbe2c7f300f0e7423 */ /* 0x000fe2000001000e */
[----:B------:R-:W-:Y:S01]  /*6770*/  SGXT.U32 R18, R18, 0x1 ;  /* 0x000000011212781a */ /* 0x000fe20000000000 */
[----:B------:R-:W-:Y:S01]  /*6780*/  FFMA.FTZ R8, R7, R8, 0.1716887056827545166 ;  /* 0x3e2fcf2a07087423 */ /* 0x000fe20000010008 */
[----:B------:R-:W-:Y:S01]  /*6790*/  F2FP.SATFINITE.E4M3.F32.PACK_AB_MERGE_C R10, R10, R61, RZ ;  /* 0x0000003d0a0a723e */ /* 0x000fe200048070ff */
[----:B------:R-:W-:Y:S01]  /*67a0*/  FFMA.FTZ R14, R15, R14, 0.1716887056827545166 ;  /* 0x3e2fcf2a0f0e7423 */ /* 0x000fe2000001000e */
[----:B------:R-:W-:Y:S01]  /*67b0*/  F2FP.SATFINITE.E4M3.F32.PACK_AB_MERGE_C R19, R19, R68, RZ ;  /* 0x000000441313723e */ /* 0x000fe200048070ff */
[----:B------:R-:W-:Y:S01]  /*67c0*/  FFMA.FTZ R8, R7, R8, -0.17900948226451873779 ;  /* 0xbe374e4307087423 */ /* 0x000fe20000010008 */
[----:B0-----:R-:W-:-:S02]  /*67d0*/  IMAD R18, R18, R17, RZ ;  /* 0x0000001112127224 */ /* 0x001fc400078e02ff */
[----:B------:R-:W-:Y:S01]  /*67e0*/  FFMA.FTZ R14, R15, R14, -0.17900948226451873779 ;  /* 0xbe374e430f0e7423 */ /* 0x000fe2000001000e */
[--C-:B------:R-:W-:Y:S01]  /*67f0*/  PRMT R34, R34, 0x3340, R1.reuse ;  /* 0x0000334022227816 */ /* 0x100fe20000000001 */
[----:B------:R-:W-:Y:S01]  /*6800*/  FFMA.FTZ R8, R7, R8, 0.20512372255325317383 ;  /* 0x3e520bf407087423 */ /* 0x000fe20000010008 */
[----:B------:R-:W-:Y:S02]  /*6810*/  IMAD R20, R17, 0x2, R18 ;  /* 0x0000000211147824 */ /* 0x000fe400078e0212 */
[----:B------:R-:W-:Y:S01]  /*6820*/  FFMA.FTZ R14, R15, R14, 0.20512372255325317383 ;  /* 0x3e520bf40f0e7423 */ /* 0x000fe2000001000e */
[----:B------:R-:W-:Y:S01]  /*6830*/  PRMT R68, R54, 0x3340, R1 ;  /* 0x0000334036447816 */ /* 0x000fe20000000001 */
[----:B------:R-:W-:Y:S01]  /*6840*/  FFMA.FTZ R8, R7, R8, -0.24046532809734344482 ;  /* 0xbe763c8b07087423 */ /* 0x000fe20000010008 */
[----:B------:R-:W-:Y:S02]  /*6850*/  IMAD R24, R17, 0x2, R20 ;  /* 0x0000000211187824 */ /* 0x000fe400078e0214 */
[----:B------:R-:W-:Y:S01]  /*6860*/  FFMA.FTZ R14, R15, R14, -0.24046532809734344482 ;  /* 0xbe763c8b0f0e7423 */ /* 0x000fe2000001000e */
[----:B------:R-:W-:Y:S01]  /*6870*/  F2FP.SATFINITE.E4M3.F32.PACK_AB_MERGE_C R23, R23, R86, RZ ;  /* 0x000000561717723e */ /* 0x000fe200048070ff */
[----:B------:R-:W-:Y:S01]  /*6880*/  FFMA.FTZ R8, R7, R8, 0.28857114911079406738 ;  /* 0x3e93bf9907087423 */ /* 0x000fe20000010008 */
[----:B------:R-:W-:Y:S01]  /*6890*/  IMAD R26, R17, 0x2, R24 ;  /* 0x00000002111a7824 */ /* 0x000fe200078e0218 */
[----:B------:R-:W-:-:S02]  /*68a0*/  LOP3.LUT R9, R9, 0xffff, RZ, 0xc0, !PT ;  /* 0x0000ffff09097812 */ /* 0x000fc400078ec0ff */
[----:B------:R-:W-:Y:S01]  /*68b0*/  LOP3.LUT R11, R10, 0xffff, RZ, 0xc0, !PT ;  /* 0x0000ffff0a0b7812 */ /* 0x000fe200078ec0ff */
[----:B------:R-:W-:Y:S01]  /*68c0*/  IMAD R28, R17, 0x2, R26 ;  /* 0x00000002111c7824 */ /* 0x000fe200078e021a */
[----:B------:R-:W-:Y:S01]  /*68d0*/  PRMT R86, R29, 0x5410, R34 ;  /* 0x000054101d567816 */ /* 0x000fe20000000022 */
[----:B------:R-:W-:Y:S01]  /*68e0*/  FFMA.FTZ R34, R15, R14, 0.28857114911079406738 ;  /* 0x3e93bf990f227423 */ /* 0x000fe2000001000e */
[----:B------:R-:W-:Y:S01]  /*68f0*/  PRMT R96, R31, 0x5410, R68 ;  /* 0x000054101f607816 */ /* 0x000fe20000000044 */
[----:B------:R-:W-:Y:S01]  /*6900*/  FFMA.FTZ R14, R7, R8, -0.36067417263984680176 ;  /* 0xbeb8aa49070e7423 */ /* 0x000fe20000010008 */
[----:B------:R-:W-:Y:S01]  /*6910*/  PRMT R8, R50, 0x4210, R9 ;  /* 0x0000421032087816 */ /* 0x000fe20000000009 */
[----:B------:R-:W-:Y:S01]  /*6920*/  IMAD R30, R17, 0x2, R28 ;  /* 0x00000002111e7824 */ /* 0x000fe200078e021c */
[----:B------:R-:W-:Y:S01]  /*6930*/  PRMT R10, R90, 0x4210, R11 ;  /* 0x000042105a0a7816 */ /* 0x000fe2000000000b */
[----:B------:R-:W-:Y:S01]  /*6940*/  FFMA.FTZ R34, R15, R34, -0.36067417263984680176 ;  /* 0xbeb8aa490f227423 */ /* 0x000fe20000010022 */
[----:B------:R-:W-:Y:S01]  /*6950*/  PRMT R9, R86, 0x5210, R9 ;  /* 0x0000521056097816 */ /* 0x000fe20000000009 */
[----:B------:R-:W-:Y:S01]  /*6960*/  IMAD R32, R17, 0x2, R30 ;  /* 0x0000000211207824 */ /* 0x000fe200078e021e */
[----:B------:R-:W-:Y:S01]  /*6970*/  PRMT R11, R96, 0x5210, R11 ;  /* 0x00005210600b7816 */ /* 0x000fe2000000000b */
[----:B------:R-:W-:Y:S01]  /*6980*/  BAR.SYNC.DEFER_BLOCKING 0x0 ;  /* 0x0000000000007b1d */ /* 0x000fe20000010000 */
[----:B------:R-:W-:Y:S01]  /*6990*/  FFMA.FTZ R14, R7, R14, 0.48089820146560668945 ;  /* 0x3ef6384a070e7423 */ /* 0x000fe2000001000e */
[----:B------:R-:W-:-:S02]  /*69a0*/  IMAD R36, R17, 0x4, R32 ;  /* 0x0000000411247824 */ /* 0x000fc400078e0220 */
[----:B------:R-:W-:Y:S01]  /*69b0*/  FFMA.FTZ R34, R15, R34, 0.48089820146560668945 ;  /* 0x3ef6384a0f227423 */ /* 0x000fe20000010022 */
[----:B------:R-:W-:Y:S01]  /*69c0*/  F2FP.SATFINITE.E4M3.F32.PACK_AB_MERGE_C R21, R21, R70, RZ ;  /* 0x000000461515723e */ /* 0x000fe200048070ff */
[----:B------:R-:W-:Y:S01]  /*69d0*/  FFMA.FTZ R14, R7, R14, -0.72134751081466674805 ;  /* 0xbf38aa3b070e7423 */ /* 0x000fe2000001000e */
[----:B------:R-:W-:Y:S02]  /*69e0*/  IMAD R38, R17, 0x2, R36 ;  /* 0x0000000211267824 */ /* 0x000fe400078e0224 */
[----:B------:R-:W-:Y:S01]  /*69f0*/  FFMA.FTZ R34, R15, R34, -0.72134751081466674805 ;  /* 0xbf38aa3b0f227423 */ /* 0x000fe20000010022 */
[--C-:B------:R-:W-:Y:S01]  /*6a00*/  PRMT R70, R60, 0x3340, R1.reuse ;  /* 0x000033403c467816 */ /* 0x100fe20000000001 */
[----:B------:R-:W-:Y:S01]  /*6a10*/  FMUL R14, R7, R14 ;  /* 0x0000000e070e7220 */ /* 0x000fe20000400000 */
[----:B------:R-:W-:Y:S01]  /*6a20*/  IMAD R40, R17, 0x2, R38 ;  /* 0x0000000211287824 */ /* 0x000fe200078e0226 */
[----:B------:R-:W-:Y:S01]  /*6a30*/  PRMT R72, R62, 0x3340, R1 ;  /* 0x000033403e487816 */ /* 0x000fe20000000001 */
[----:B------:R-:W-:Y:S01]  /*6a40*/  FMUL R34, R15, R34 ;  /* 0x000000220f227220 */ /* 0x000fe20000400000 */
[----:B------:R-:W-:Y:S01]  /*6a50*/  PRMT R102, R33, 0x5410, R70 ;  /* 0x0000541021667816 */ /* 0x000fe20000000046 */
[----:B------:R-:W-:-:S02]  /*6a60*/  IMAD R42, R17, 0x2, R40 ;  /* 0x00000002112a7824 */ /* 0x000fc400078e0228 */
[----:B------:R-:W-:Y:S01]  /*6a70*/  FMUL R14, R7, R14 ;  /* 0x0000000e070e7220 */ /* 0x000fe20000400000 */
[----:B------:R-:W-:Y:S01]  /*6a80*/  LOP3.LUT R13, R13, 0xffff, RZ, 0xc0, !PT ;  /* 0x0000ffff0d0d7812 */ /* 0x000fe200078ec0ff */
[----:B------:R-:W-:Y:S01]  /*6a90*/  FMUL R34, R15, R34 ;  /* 0x000000220f227220 */ /* 0x000fe20000400000 */
[----:B------:R-:W-:Y:S01]  /*6aa0*/  LOP3.LUT R12, R12, 0xffff, RZ, 0xc0, !PT ;  /* 0x0000ffff0c0c7812 */ /* 0x000fe200078ec0ff */
[----:B------:R-:W-:Y:S01]  /*6ab0*/  IMAD R44, R17, 0x2, R42 ;  /* 0x00000002112c7824 */ /* 0x000fe200078e022a */
[----:B------:R-:W-:Y:S01]  /*6ac0*/  PRMT R37, R37, 0x5410, R72 ;  /* 0x0000541025257816 */ /* 0x000fe20000000048 */
[----:B------:R-:W-:Y:S01]  /*6ad0*/  FFMA.FTZ R7, R7, 1.4426950216293334961, R14 ;  /* 0x3fb8aa3b07077823 */ /* 0x000fe2000001000e */
[----:B------:R-:W-:Y:S01]  /*6ae0*/  LEA R118, R6, UR16, 0x4 ;  /* 0x0000001006767c11 */ /* 0x000fe2000f8e20ff */
[----:B------:R-:W-:Y:S01]  /*6af0*/  FFMA.FTZ R34, R15, 1.4426950216293334961, R34 ;  /* 0x3fb8aa3b0f227823 */ /* 0x000fe20000010022 */
[----:B------:R-:W-:Y:S01]  /*6b00*/  STSM.16.M88.4 [R16], R8 ;  /* 0x0000000810007844 */ /* 0x000fe20000000200 */
[--C-:B------:R-:W-:Y:S01]  /*6b10*/  PRMT R101, R102, 0x5210, R13.reuse ;  /* 0x0000521066657816 */ /* 0x100fe2000000000d */
[----:B------:R-:W-:Y:S01]  /*6b20*/  IMAD R46, R17, 0x2, R44 ;  /* 0x00000002112e7824 */ /* 0x000fe200078e022c */
[----:B------:R-:W-:Y:S01]  /*6b30*/  PRMT R100, R100, 0x4210, R13 ;  /* 0x0000421064647816 */ /* 0x000fe2000000000d */
[----:B------:R-:W-:Y:S01]  /*6b40*/  BAR.SYNC.DEFER_BLOCKING 0x0 ;  /* 0x0000000000007b1d */ /* 0x000fe20000010000 */
[----:B------:R-:W-:Y:S01]  /*6b50*/  PRMT R102, R35, 0x4210, R12 ;  /* 0x0000421023667816 */ /* 0x000fe2000000000c */
[----:B------:R-:W-:Y:S01]  /*6b60*/  IMAD R48, R17, 0x2, R46 ;  /* 0x0000000211307824 */ /* 0x000fe200078e022e */
[----:B------:R-:W-:Y:S01]  /*6b70*/  PRMT R103, R37, 0x5210, R12 ;  /* 0x0000521025677816 */ /* 0x000fe2000000000c */
[----:B------:R-:W-:Y:S01]  /*6b80*/  FADD R116, R116, R7 ;  /* 0x0000000774747221 */ /* 0x000fe20000000000 */
[--C-:B------:R-:W-:Y:S01]  /*6b90*/  PRMT R74, R64, 0x3340, R1.reuse ;  /* 0x00003340404a7816 */ /* 0x100fe20000000001 */
[----:B------:R-:W-:Y:S01]  /*6ba0*/  IMAD R52, R17, 0x4, R48 ;  /* 0x0000000411347824 */ /* 0x000fe200078e0230 */
[----:B------:R-:W-:Y:S01]  /*6bb0*/  PRMT R80, R66, 0x3340, R1 ;  /* 0x0000334042507816 */ /* 0x000fe20000000001 */
[----:B------:R-:W-:Y:S01]  /*6bc0*/  FADD R117, R117, R34 ;  /* 0x0000002275757221 */ /* 0x000fe20000000000 */
[----:B------:R-:W-:Y:S01]  /*6bd0*/  PRMT R112, R39, 0x5410, R74 ;  /* 0x0000541027707816 */ /* 0x000fe2000000004a */
[----:B------:R-:W-:Y:S01]  /*6be0*/  IMAD R54, R17, 0x2, R52 ;  /* 0x0000000211367824 */ /* 0x000fe200078e0234 */
[----:B------:R-:W-:-:S02]  /*6bf0*/  PRMT R114, R27, 0x5410, R78 ;  /* 0x000054101b727816 */ /* 0x000fc4000000004e */
[----:B------:R-:W-:Y:S01]  /*6c00*/  LOP3.LUT R19, R19, 0xffff, RZ, 0xc0, !PT ;  /* 0x0000ffff13137812 */ /* 0x000fe200078ec0ff */
[----:B------:R-:W-:Y:S01]  /*6c10*/  IMAD R56, R17, 0x2, R54 ;  /* 0x0000000211387824 */ /* 0x000fe200078e0236 */
[----:B------:R-:W-:Y:S02]  /*6c20*/  LOP3.LUT R21, R21, 0xffff, RZ, 0xc0, !PT ;  /* 0x0000ffff15157812 */ /* 0x000fe400078ec0ff */
[----:B------:R-:W-:Y:S01]  /*6c30*/  PRMT R82, R82, 0x3340, R1 ;  /* 0x0000334052527816 */ /* 0x000fe20000000001 */
[----:B------:R-:W-:Y:S01]  /*6c40*/  IMAD R58, R17, 0x2, R56 ;  /* 0x00000002113a7824 */ /* 0x000fe200078e0238 */
[----:B------:R-:W-:Y:S02]  /*6c50*/  PRMT R43, R43, 0x5410, R80 ;  /* 0x000054102b2b7816 */ /* 0x000fe40000000050 */
[--C-:B------:R-:W-:Y:S01]  /*6c60*/  PRMT R128, R128, 0x4210, R19.reuse ;  /* 0x0000421080807816 */ /* 0x100fe20000000013 */
[C---:B------:R-:W-:Y:S01]  /*6c70*/  IMAD R60, R17.reuse, 0x2, R58 ;  /* 0x00000002113c7824 */ /* 0x040fe200078e023a */
[----:B------:R-:W-:Y:S01]  /*6c80*/  PRMT R129, R112, 0x5210, R19 ;  /* 0x0000521070817816 */ /* 0x000fe20000000013 */
[----:B------:R-:W0:Y:S01]  /*6c90*/  LDS.128 R12, [R118] ;  /* 0x00000000760c7984 */ /* 0x000e220000000c00 */
[--C-:B------:R-:W-:Y:S01]  /*6ca0*/  PRMT R130, R130, 0x4210, R21.reuse ;  /* 0x0000421082827816 */ /* 0x100fe20000000015 */
[----:B------:R-:W-:Y:S01]  /*6cb0*/  IMAD R62, R17, 0x2, R60 ;  /* 0x00000002113e7824 */ /* 0x000fe200078e023c */
[----:B------:R-:W-:Y:S01]  /*6cc0*/  PRMT R131, R114, 0x5210, R21 ;  /* 0x0000521072837816 */ /* 0x000fe20000000015 */
[----:B------:R-:W-:Y:S01]  /*6cd0*/  BAR.SYNC.DEFER_BLOCKING 0x0 ;  /* 0x0000000000007b1d */ /* 0x000fe20000010000 */
[----:B------:R-:W-:Y:S01]  /*6ce0*/  PRMT R132, R25, 0x5410, R82 ;  /* 0x0000541019847816 */ /* 0x000fe20000000052 */
[----:B------:R-:W-:Y:S01]  /*6cf0*/  IMAD R64, R17, 0x2, R62 ;  /* 0x0000000211407824 */ /* 0x000fe200078e023e */
[----:B------:R-:W-:-:S02]  /*6d00*/  ISETP.GE.U32.AND P1, PT, R5, 0x7f800000, PT ;  /* 0x7f8000000500780c */ /* 0x000fc40003f26070 */
[----:B------:R-:W-:Y:S01]  /*6d10*/  ISETP.GE.U32.AND P2, PT, R4, 0x7f800000, PT ;  /* 0x7f8000000400780c */ /* 0x000fe20003f46070 */
[----:B------:R-:W-:Y:S01]  /*6d20*/  IMAD R94, R17, 0x4, R64 ;  /* 0x00000004115e7824 */ /* 0x000fe200078e0240 */
[----:B------:R-:W-:Y:S02]  /*6d30*/  FSETP.NEU.AND P0, PT, R5, RZ, PT ;  /* 0x000000ff0500720b */ /* 0x000fe40003f0d000 */
[----:B------:R-:W-:Y:S01]  /*6d40*/  LOP3.LUT R22, R22, 0xffff, RZ, 0xc0, !PT ;  /* 0x0000ffff16167812 */ /* 0x000fe200078ec0ff */
[----:B------:R-:W-:Y:S01]  /*6d50*/  IMAD R76, R17, 0x2, R94 ;  /* 0x00000002114c7824 */ /* 0x000fe200078e025e */
[----:B------:R-:W-:Y:S02]  /*6d60*/  LOP3.LUT R23, R23, 0xffff, RZ, 0xc0, !PT ;  /* 0x0000ffff17177812 */ /* 0x000fe400078ec0ff */
[----:B------:R-:W-:Y:S01]  /*6d70*/  LEA.HI R144, R3, 0x4e, RZ, 0x1a ;  /* 0x0000004e03907811 */ /* 0x000fe200078fd0ff */
[----:B------:R-:W-:Y:S01]  /*6d80*/  IMAD R66, R17, 0x2, R76 ;  /* 0x0000000211427824 */ /* 0x000fe200078e024c */
[C---:B------:R-:W-:Y:S01]  /*6d90*/  LEA.HI R146, R3.reuse, 0x5e, RZ, 0x1a ;  /* 0x0000005e03927811 */ /* 0x040fe200078fd0ff */
[----:B------:R-:W-:Y:S01]  /*6da0*/  @P1 IMAD.MOV.U32 R6, RZ, RZ, 0x7f800000 ;  /* 0x7f800000ff061424 */ /* 0x000fe200078e00ff */
[----:B------:R-:W-:Y:S01]  /*6db0*/  LEA.HI R148, R3, 0x6e, RZ, 0x1a ;  /* 0x0000006e03947811 */ /* 0x000fe200078fd0ff */
[----:B------:R-:W-:Y:S01]  /*6dc0*/  IMAD R68, R17, 0x2, R66 ;  /* 0x0000000211447824 */ /* 0x000fe200078e0242 */
[----:B------:R-:W-:Y:S01]  /*6dd0*/  LEA.HI R154, R3, 0x7e, RZ, 0x1a ;  /* 0x0000007e039a7811 */ /* 0x000fe200078fd0ff */
[----:B------:R-:W-:Y:S01]  /*6de0*/  @P1 FFMA.FTZ R116, R5, R6, +INF ;  /* 0x7f80000005741423 */ /* 0x000fe20000010006 */
[----:B------:R-:W-:Y:S01]  /*6df0*/  @P2 IMAD.MOV.U32 R5, RZ, RZ, 0x7f800000 ;  /* 0x7f800000ff052424 */ /* 0x000fe200078e00ff */
[C---:B------:R-:W-:Y:S01]  /*6e00*/  FSETP.NEU.AND P1, PT, R4.reuse, RZ, PT ;  /* 0x000000ff0400720b */ /* 0x040fe20003f2d000 */
[C---:B------:R-:W-:Y:S01]  /*6e10*/  IMAD R70, R17.reuse, 0x2, R68 ;  /* 0x0000000211467824 */ /* 0x040fe200078e0244 */
[----:B------:R2:W-:Y:S01]  /*6e20*/  STSM.16.M88.4 [R16], R100 ;  /* 0x0000006410007844 */ /* 0x0005e20000000200 */
[----:B------:R-:W-:Y:S01]  /*6e30*/  @P2 FFMA.FTZ R117, R4, R5, +INF ;  /* 0x7f80000004752423 */ /* 0x000fe20000010005 */
[-C--:B------:R-:W-:Y:S01]  /*6e40*/  IMAD R144, R144, R17.reuse, RZ ;  /* 0x0000001190907224 */ /* 0x080fe200078e02ff */
[----:B------:R-:W-:Y:S01]  /*6e50*/  FSEL R116, R116, -INF , P0 ;  /* 0xff80000074747808 */ /* 0x000fe20000000000 */
[----:B------:R-:W-:Y:S01]  /*6e60*/  BAR.SYNC.DEFER_BLOCKING 0x0 ;  /* 0x0000000000007b1d */ /* 0x000fe20000010000 */
[----:B------:R-:W-:Y:S01]  /*6e70*/  IMAD R72, R17, 0x2, R70 ;  /* 0x0000000211487824 */ /* 0x000fe200078e0246 */
[----:B------:R-:W-:Y:S01]  /*6e80*/  FSEL R117, R117, -INF , P1 ;  /* 0xff80000075757808 */ /* 0x000fe20000800000 */
[----:B------:R-:W-:-:S02]  /*6e90*/  IMAD R146, R146, R17, RZ ;  /* 0x0000001192927224 */ /* 0x000fc400078e02ff */
[----:B------:R-:W-:Y:S01]  /*6ea0*/  FFMA R116, R116, 0.69314718246459960938, R93 ;  /* 0x3f31721874747823 */ /* 0x000fe2000000005d */
[----:B------:R-:W-:Y:S02]  /*6eb0*/  IMAD R74, R17, 0x2, R72 ;  /* 0x00000002114a7824 */ /* 0x000fe400078e0248 */
[-C--:B------:R-:W-:Y:S01]  /*6ec0*/  IMAD R148, R148, R17.reuse, RZ ;  /* 0x0000001194947224 */ /* 0x080fe200078e02ff */
[----:B0-----:R-:W-:Y:S01]  /*6ed0*/  PRMT R145, R13, 0x7773, RZ ;  /* 0x000077730d917816 */ /* 0x001fe200000000ff */
[----:B------:R-:W-:Y:S01]  /*6ee0*/  IMAD R78, R17, 0x4, R74 ;  /* 0x00000004114e7824 */ /* 0x000fe200078e024a */
[----:B------:R-:W-:Y:S01]  /*6ef0*/  PRMT R147, R13, 0x7772, RZ ;  /* 0x000077720d937816 */ /* 0x000fe200000000ff */
[----:B------:R-:W-:Y:S01]  /*6f00*/  IMAD R154, R154, R17, RZ ;  /* 0x000000119a9a7224 */ /* 0x000fe200078e02ff */
[----:B--2---:R-:W-:Y:S01]  /*6f10*/  PRMT R100, R41, 0x4210, R22 ;  /* 0x0000421029647816 */ /* 0x004fe20000000016 */
[----:B------:R-:W-:Y:S01]  /*6f20*/  IMAD R80, R17, 0x2, R78 ;  /* 0x0000000211507824 */ /* 0x000fe200078e024e */
[----:B------:R-:W-:Y:S01]  /*6f30*/  PRMT R101, R43, 0x5210, R22 ;  /* 0x000052102b657816 */ /* 0x000fe20000000016 */
[----:B------:R-:W-:Y:S01]  /*6f40*/  FFMA R117, R117, 0.69314718246459960938, R92 ;  /* 0x3f31721875757823 */ /* 0x000fe2000000005c */
[--C-:B------:R-:W-:Y:S01]  /*6f50*/  PRMT R102, R124, 0x4210, R23.reuse ;  /* 0x000042107c667816 */ /* 0x100fe20000000017 */
[----:B------:R-:W-:Y:S01]  /*6f60*/  IMAD R82, R17, 0x2, R80 ;  /* 0x0000000211527824 */ /* 0x000fe200078e0250 */
[----:B------:R-:W-:-:S02]  /*6f70*/  PRMT R103, R132, 0x5210, R23 ;  /* 0x0000521084677816 */ /* 0x000fc40000000017 */
[----:B------:R-:W-:Y:S01]  /*6f80*/  PRMT R149, R13, 0x7771, RZ ;  /* 0x000077710d957816 */ /* 0x000fe200000000ff */
[----:B------:R-:W-:Y:S01]  /*6f90*/  IMAD R84, R17, 0x2, R82 ;  /* 0x0000000211547824 */ /* 0x000fe200078e0252 */
[----:B------:R-:W-:Y:S01]  /*6fa0*/  PRMT R155, R13, 0x7770, RZ ;  /* 0x000077700d9b7816 */ /* 0x000fe200000000ff */
[----:B------:R-:W-:Y:S01]  /*6fb0*/  IMAD R13, R2, UR5, RZ ;  /* 0x00000005020d7c24 */ /* 0x000fe2000f8e02ff */
[----:B------:R-:W0:Y:S01]  /*6fc0*/  LDS.128 R8, [R118] ;  /* 0x0000000076087984 */ /* 0x000e220000000c00 */
[C---:B------:R-:W-:Y:S01]  /*6fd0*/  IMAD R86, R17.reuse, 0x2, R84 ;  /* 0x0000000211567824 */ /* 0x040fe200078e0254 */
[----:B------:R-:W-:Y:S01]  /*6fe0*/  USHF.R.S32.HI UR5, URZ, 0x1f, UR4 ;  /* 0x0000001f3f057899 */ /* 0x000fe20008011404 */
[C---:B------:R-:W-:Y:S01]  /*6ff0*/  PRMT R157, R14.reuse, 0x7773, RZ ;  /* 0x000077730e9d7816 */ /* 0x040fe200000000ff */
[----:B------:R-:W-:Y:S01]  /*7000*/  BAR.SYNC.DEFER_BLOCKING 0x0 ;  /* 0x0000000000007b1d */ /* 0x000fe20000010000 */
[----:B------:R-:W-:Y:S01]  /*7010*/  IMAD R88, R17, 0x2, R86 ;  /* 0x0000000211587824 */ /* 0x000fe200078e0256 */
[----:B------:R-:W-:-:S02]  /*7020*/  PRMT R159, R14, 0x7772, RZ ;  /* 0x000077720e9f7816 */ /* 0x000fc400000000ff */
[C---:B------:R-:W-:Y:S01]  /*7030*/  PRMT R161, R14.reuse, 0x7771, RZ ;  /* 0x000077710ea17816 */ /* 0x040fe200000000ff */
[----:B------:R-:W-:Y:S01]  /*7040*/  IMAD R90, R17, 0x2, R88 ;  /* 0x00000002115a7824 */ /* 0x000fe200078e0258 */
[----:B------:R-:W-:Y:S02]  /*7050*/  PRMT R173, R14, 0x7770, RZ ;  /* 0x000077700ead7816 */ /* 0x000fe400000000ff */
[----:B-1----:R-:W-:Y:S01]  /*7060*/  IADD3 R153, P2, P3, R13, UR4, R232 ;  /* 0x000000040d997c10 */ /* 0x002fe2000fb5e0e8 */
[----:B------:R-:W-:Y:S01]  /*7070*/  IMAD R96, R17, 0x4, R90 ;  /* 0x0000000411607824 */ /* 0x000fe200078e025a */
[----:B------:R-:W-:Y:S01]  /*7080*/  LEA.HI R14, R3, 0xe, RZ, 0x1a ;  /* 0x0000000e030e7811 */ /* 0x000fe200078fd0ff */
[----:B------:R-:W-:Y:S01]  /*7090*/  ULDC UR4, c[0x0][0x27c] ;  /* 0x00009f0000047ab9 */ /* 0x000fe20000000800 */
[C---:B------:R-:W-:Y:S01]  /*70a0*/  PRMT R137, R12.reuse, 0x7773, RZ ;  /* 0x000077730c897816 */ /* 0x040fe200000000ff */
[C---:B------:R-:W-:Y:S01]  /*70b0*/  IMAD R98, R17.reuse, 0x2, R96 ;  /* 0x0000000211627824 */ /* 0x040fe200078e0260 */
[----:B------:R-:W-:Y:S01]  /*70c0*/  PRMT R139, R12, 0x7772, RZ ;  /* 0x000077720c8b7816 */ /* 0x000fe200000000ff */
[----:B------:R-:W-:Y:S01]  /*70d0*/  IMAD R14, R14, R17, RZ ;  /* 0x000000110e0e7224 */ /* 0x000fe200078e02ff */
[C---:B------:R-:W-:Y:S01]  /*70e0*/  PRMT R141, R12.reuse, 0x7771, RZ ;  /* 0x000077710c8d7816 */ /* 0x040fe200000000ff */
[C---:B------:R-:W-:Y:S01]  /*70f0*/  IMAD R126, R17.reuse, 0x2, R98 ;  /* 0x00000002117e7824 */ /* 0x040fe200078e0262 */
[----:B------:R-:W-:Y:S01]  /*7100*/  PRMT R151, R12, 0x7770, RZ ;  /* 0x000077700c977816 */ /* 0x000fe200000000ff */
[----:B------:R-:W-:Y:S01]  /*7110*/  UIMAD UR4, UR17, UR4, URZ ;  /* 0x00000004110472a4 */ /* 0x000fe2000f8e023f */
[----:B------:R-:W-:Y:S01]  /*7120*/  IADD3 R12, P6, R28, R153, RZ ;  /* 0x000000991c0c7210 */ /* 0x000fe20007fde0ff */
[----:B------:R-:W-:Y:S01]  /*7130*/  IMAD R110, R17, 0x2, R126 ;  /* 0x00000002116e7824 */ /* 0x000fe200078e027e */
[----:B------:R-:W-:Y:S01]  /*7140*/  PRMT R179, R15, 0x7770, RZ ;  /* 0x000077700fb37816 */ /* 0x000fe200000000ff */
[----:B------:R-:W-:Y:S01]  /*7150*/  USHF.L.U32 UR6, UR4, 0x2, URZ ;  /* 0x0000000204067899 */ /* 0x000fe2000800063f */
[----:B------:R1:W-:Y:S01]  /*7160*/  STSM.16.M88.4 [R16], R128 ;  /* 0x0000008010007844 */ /* 0x0003e20000000200 */
[----:B------:R-:W-:Y:S01]  /*7170*/  IMAD R104, R17, 0x2, R110 ;  /* 0x0000000211687824 */ /* 0x000fe200078e026e */
[----:B------:R-:W-:Y:S01]  /*7180*/  PRMT R171, R15, 0x7771, RZ ;  /* 0x000077710fab7816 */ /* 0x000fe200000000ff */
[----:B------:R-:W-:Y:S02]  /*7190*/  BAR.SYNC.DEFER_BLOCKING 0x0 ;  /* 0x0000000000007b1d */ /* 0x000fe40000010000 */
[----:B------:R-:W-:Y:S01]  /*71a0*/  IMAD R106, R17, 0x2, R104 ;  /* 0x00000002116a7824 */ /* 0x000fe200078e0268 */
[----:B------:R-:W-:-:S02]  /*71b0*/  PRMT R169, R15, 0x7772, RZ ;  /* 0x000077720fa97816 */ /* 0x000fc400000000ff */
[----:B------:R-:W-:Y:S01]  /*71c0*/  PRMT R167, R15, 0x7773, RZ ;  /* 0x000077730fa77816 */ /* 0x000fe200000000ff */
[----:B------:R-:W-:Y:S01]  /*71d0*/  IMAD R108, R17, 0x2, R106 ;  /* 0x00000002116c7824 */ /* 0x000fe200078e026a */
[----:B0-----:R-:W-:-:S03]  /*71e0*/  PRMT R119, R8, 0x7773, RZ ;  /* 0x0000777308777816 */ /* 0x001fc600000000ff */
[C---:B------:R-:W-:Y:S01]  /*71f0*/  IMAD R112, R17.reuse, 0x4, R108 ;  /* 0x0000000411707824 */ /* 0x040fe200078e026c */
[C---:B------:R-:W-:Y:S02]  /*7200*/  PRMT R175, R8.reuse, 0x7772, RZ ;  /* 0x0000777208af7816 */ /* 0x040fe400000000ff */
[C---:B------:R-:W-:Y:S01]  /*7210*/  PRMT R177, R8.reuse, 0x7771, RZ ;  /* 0x0000777108b17816 */ /* 0x040fe200000000ff */
[C---:B------:R-:W-:Y:S01]  /*7220*/  IMAD R114, R17.reuse, 0x2, R112 ;  /* 0x0000000211727824 */ /* 0x040fe200078e0270 */
[----:B------:R-:W-:Y:S02]  /*7230*/  PRMT R191, R8, 0x7770, RZ ;  /* 0x0000777008bf7816 */ /* 0x000fe400000000ff */
[----:B------:R-:W-:Y:S01]  /*7240*/  SHF.R.S32.HI R8, RZ, 0x1f, R13 ;  /* 0x0000001fff087819 */ /* 0x000fe2000001140d */
[C---:B------:R-:W-:Y:S01]  /*7250*/  IMAD R120, R17.reuse, 0x2, R114 ;  /* 0x0000000211787824 */ /* 0x040fe200078e0272 */
[----:B------:R-:W-:Y:S02]  /*7260*/  PRMT R163, R10, 0x7773, RZ ;  /* 0x000077730aa37816 */ /* 0x000fe400000000ff */
[----:B------:R-:W-:Y:S01]  /*7270*/  IADD3.X R233, R8, UR5, R233, P2, P3 ;  /* 0x0000000508e97c10 */ /* 0x000fe200097e64e9 */
[C---:B------:R-:W-:Y:S01]  /*7280*/  IMAD R122, R17.reuse, 0x2, R120 ;  /* 0x00000002117a7824 */ /* 0x040fe200078e0278 */
[C---:B------:R-:W-:Y:S01]  /*7290*/  PRMT R201, R10.reuse, 0x7772, RZ ;  /* 0x000077720ac97816 */ /* 0x040fe200000000ff */
[----:B------:R-:W-:Y:S01]  /*72a0*/  UIMAD.WIDE UR4, UR4, 0x4, URZ ;  /* 0x00000004040478a5 */ /* 0x000fe2000f8e023f */
[----:B------:R-:W0:Y:S01]  /*72b0*/  LDS.128 R4, [R118] ;  /* 0x0000000076047984 */ /* 0x000e220000000c00 */
[C---:B------:R-:W-:Y:S01]  /*72c0*/  IMAD R124, R17.reuse, 0x2, R122 ;  /* 0x00000002117c7824 */ /* 0x040fe200078e027a */
[C---:B------:R-:W-:Y:S01]  /*72d0*/  PRMT R203, R10.reuse, 0x7771, RZ ;  /* 0x000077710acb7816 */ /* 0x040fe200000000ff */
[----:B------:R-:W-:Y:S02]  /*72e0*/  BAR.SYNC.DEFER_BLOCKING 0x0 ;  /* 0x0000000000007b1d */ /* 0x000fe40000010000 */
[----:B-1----:R-:W-:Y:S01]  /*72f0*/  IMAD R128, R17, 0x2, R124 ;  /* 0x0000000211807824 */ /* 0x002fe200078e027c */
[----:B------:R-:W-:-:S02]  /*7300*/  PRMT R219, R10, 0x7770, RZ ;  /* 0x000077700adb7816 */ /* 0x000fc400000000ff */
[-C--:B------:R-:W-:Y:S01]  /*7310*/  IADD3 R8, P4, R24, R153.reuse, RZ ;  /* 0x0000009918087210 */ /* 0x080fe20007f9e0ff */
[----:B------:R-:W-:Y:S01]  /*7320*/  IMAD R130, R17, 0x2, R128 ;  /* 0x0000000211827824 */ /* 0x000fe200078e0280 */
[----:B------:R-:W-:Y:S02]  /*7330*/  IADD3 R10, P3, R26, R153, RZ ;  /* 0x000000991a0a7210 */ /* 0x000fe40007f7e0ff */
[----:B------:R-:W-:Y:S01]  /*7340*/  PRMT R143, R9, 0x7773, RZ ;  /* 0x00007773098f7816 */ /* 0x000fe200000000ff */
[----:B------:R-:W-:Y:S01]  /*7350*/  IMAD R132, R17, 0x4, R130 ;  /* 0x0000000411847824 */ /* 0x000fe200078e0282 */
[C---:B------:R-:W-:Y:S02]  /*7360*/  PRMT R187, R9.reuse, 0x7772, RZ ;  /* 0x0000777209bb7816 */ /* 0x040fe400000000ff */
[----:B------:R-:W-:Y:S01]  /*7370*/  PRMT R189, R9, 0x7771, RZ ;  /* 0x0000777109bd7816 */ /* 0x000fe200000000ff */
[----:B------:R-:W-:Y:S01]  /*7380*/  IMAD R134, R17, 0x2, R132 ;  /* 0x0000000211867824 */ /* 0x000fe200078e0284 */
[----:B------:R-:W-:-:S02]  /*7390*/  PRMT R205, R9, 0x7770, RZ ;  /* 0x0000777009cd7816 */ /* 0x000fc400000000ff */
[----:B------:R-:W-:Y:S01]  /*73a0*/  PRMT R165, R11, 0x7773, RZ ;  /* 0x000077730ba57816 */ /* 0x000fe200000000ff */
[----:B------:R-:W-:Y:S01]  /*73b0*/  IMAD R138, R17, 0x2, R134 ;  /* 0x00000002118a7824 */ /* 0x000fe200078e0286 */
[C---:B------:R-:W-:Y:S02]  /*73c0*/  PRMT R215, R11.reuse, 0x7772, RZ ;  /* 0x000077720bd77816 */ /* 0x040fe400000000ff */
[----:B------:R-:W-:Y:S01]  /*73d0*/  PRMT R217, R11, 0x7771, RZ ;  /* 0x000077710bd97816 */ /* 0x000fe200000000ff */
[----:B------:R-:W-:Y:S01]  /*73e0*/  IMAD R136, R17, 0x2, R138 ;  /* 0x0000000211887824 */ /* 0x000fe200078e028a */
[----:B------:R-:W-:Y:S01]  /*73f0*/  PRMT R229, R11, 0x7770, RZ ;  /* 0x000077700be57816 */ /* 0x000fe200000000ff */
[----:B------:R1:W-:Y:S01]  /*7400*/  STSM.16.M88.4 [R16], R100 ;  /* 0x0000006410007844 */ /* 0x0003e20000000200 */
[----:B------:R-:W-:Y:S01]  /*7410*/  LEA.HI.X.SX32 R9, R24, R233, 0x1, P4 ;  /* 0x000000e918097211 */ /* 0x000fe200020f0eff */
[----:B------:R-:W-:Y:S01]  /*7420*/  IMAD R140, R17, 0x2, R136 ;  /* 0x00000002118c7824 */ /* 0x000fe200078e0288 */
[----:B------:R-:W-:-:S02]  /*7430*/  IADD3 R24, P4, R14, R153, RZ ;  /* 0x000000990e187210 */ /* 0x000fc40007f9e0ff */
[----:B------:R-:W-:Y:S01]  /*7440*/  LEA.HI.X.SX32 R11, R26, R233, 0x1, P3 ;  /* 0x000000e91a0b7211 */ /* 0x000fe200018f0eff */
[C---:B------:R-:W-:Y:S01]  /*7450*/  IMAD R142, R17.reuse, 0x2, R140 ;  /* 0x00000002118e7824 */ /* 0x040fe200078e028c */
[----:B------:R-:W-:Y:S02]  /*7460*/  IADD3 R26, P3, R36, R153, RZ ;  /* 0x00000099241a7210 */ /* 0x000fe40007f7e0ff */
[----:B------:R-:W-:Y:S01]  /*7470*/  LEA.HI.X.SX32 R13, R28, R233, 0x1, P6 ;  /* 0x000000e91c0d7211 */ /* 0x000fe200030f0eff */
[----:B------:R-:W-:Y:S01]  /*7480*/  IMAD R150, R17, 0x2, R142 ;  /* 0x0000000211967824 */ /* 0x000fe200078e028e */
[----:B------:R-:W-:Y:S02]  /*7490*/  IADD3 R28, P6, R38, R153, RZ ;  /* 0x00000099261c7210 */ /* 0x000fe40007fde0ff */
[C---:B0-----:R-:W-:Y:S02]  /*74a0*/  PRMT R181, R4.reuse, 0x7773, RZ ;  /* 0x0000777304b57816 */ /* 0x041fe400000000ff */
[----:B------:R-:W-:-:S02]  /*74b0*/  PRMT R183, R4, 0x7772, RZ ;  /* 0x0000777204b77816 */ /* 0x000fc400000000ff */
[C---:B------:R-:W-:Y:S02]  /*74c0*/  PRMT R185, R4.reuse, 0x7771, RZ ;  /* 0x0000777104b97816 */ /* 0x040fe400000000ff */
[----:B------:R-:W-:Y:S02]  /*74d0*/  PRMT R199, R4, 0x7770, RZ ;  /* 0x0000777004c77816 */ /* 0x000fe400000000ff */
[C---:B------:R-:W-:Y:S02]  /*74e0*/  PRMT R207, R6.reuse, 0x7773, RZ ;  /* 0x0000777306cf7816 */ /* 0x040fe400000000ff */
[C---:B------:R-:W-:Y:S02]  /*74f0*/  PRMT R209, R6.reuse, 0x7772, RZ ;  /* 0x0000777206d17816 */ /* 0x040fe400000000ff */
[C---:B------:R-:W-:Y:S02]  /*7500*/  PRMT R211, R6.reuse, 0x7771, RZ ;  /* 0x0000777106d37816 */ /* 0x040fe400000000ff */
[----:B------:R-:W-:-:S02]  /*7510*/  PRMT R227, R6, 0x7770, RZ ;  /* 0x0000777006e37816 */ /* 0x000fc400000000ff */
[-C--:B------:R-:W-:Y:S02]  /*7520*/  IADD3 R4, P5, R18, R153.reuse, RZ ;  /* 0x0000009912047210 */ /* 0x080fe40007fbe0ff */
[----:B------:R-:W-:Y:S02]  /*7530*/  IADD3 R6, P2, R20, R153, RZ ;  /* 0x0000009914067210 */ /* 0x000fe40007f5e0ff */
[C---:B------:R-:W-:Y:S02]  /*7540*/  PRMT R193, R5.reuse, 0x7773, RZ ;  /* 0x0000777305c17816 */ /* 0x040fe400000000ff */
[C---:B------:R-:W-:Y:S02]  /*7550*/  PRMT R195, R5.reuse, 0x7772, RZ ;  /* 0x0000777205c37816 */ /* 0x040fe400000000ff */
[C---:B------:R-:W-:Y:S02]  /*7560*/  PRMT R197, R5.reuse, 0x7771, RZ ;  /* 0x0000777105c57816 */ /* 0x040fe400000000ff */
[----:B------:R-:W-:-:S02]  /*7570*/  PRMT R213, R5, 0x7770, RZ ;  /* 0x0000777005d57816 */ /* 0x000fc400000000ff */
[C---:B------:R-:W-:Y:S02]  /*7580*/  PRMT R221, R7.reuse, 0x7773, RZ ;  /* 0x0000777307dd7816 */ /* 0x040fe400000000ff */
[C---:B------:R-:W-:Y:S02]  /*7590*/  PRMT R223, R7.reuse, 0x7772, RZ ;  /* 0x0000777207df7816 */ /* 0x040fe400000000ff */
[C---:B------:R-:W-:Y:S02]  /*75a0*/  PRMT R225, R7.reuse, 0x7771, RZ ;  /* 0x0000777107e17816 */ /* 0x040fe400000000ff */
[----:B------:R-:W-:Y:S02]  /*75b0*/  PRMT R231, R7, 0x7770, RZ ;  /* 0x0000777007e77816 */ /* 0x000fe400000000ff */
[----:B------:R-:W-:Y:S01]  /*75c0*/  LEA.HI.X.SX32 R5, R18, R233, 0x1, P5 ;  /* 0x000000e912057211 */ /* 0x000fe200028f0eff */
[----:B------:R-:W-:Y:S01]  /*75d0*/  BAR.SYNC.DEFER_BLOCKING 0x0 ;  /* 0x0000000000007b1d */ /* 0x000fe20000010000 */
[----:B-1----:R-:W-:-:S02]  /*75e0*/  LEA.HI R16, R3, 0x1e, RZ, 0x1a ;  /* 0x0000001e03107811 */ /* 0x002fc400078fd0ff */
[----:B------:R-:W-:Y:S02]  /*75f0*/  IADD3 R18, P5, R30, R153, RZ ;  /* 0x000000991e127210 */ /* 0x000fe40007fbe0ff */
[----:B------:R-:W-:Y:S01]  /*7600*/  LEA.HI.X.SX32 R7, R20, R233, 0x1, P2 ;  /* 0x000000e914077211 */ /* 0x000fe200010f0eff */
[----:B------:R-:W-:Y:S01]  /*7610*/  IMAD R16, R16, R17, RZ ;  /* 0x0000001110107224 */ /* 0x000fe200078e02ff */
[----:B------:R-:W-:Y:S02]  /*7620*/  IADD3 R22, P2, R32, R153, RZ ;  /* 0x0000009920167210 */ /* 0x000fe40007f5e0ff */
[----:B------:R-:W-:Y:S02]  /*7630*/  LEA.HI.X.SX32 R19, R30, R233, 0x1, P5 ;  /* 0x000000e91e137211 */ /* 0x000fe400028f0eff */
[----:B------:R-:W-:Y:S02]  /*7640*/  IADD3 R30, P5, R40, R153, RZ ;  /* 0x00000099281e7210 */ /* 0x000fe40007fbe0ff */
[----:B------:R-:W-:-:S02]  /*7650*/  LEA.HI.X.SX32 R23, R32, R233, 0x1, P2 ;  /* 0x000000e920177211 */ /* 0x000fc400010f0eff */
[----:B------:R-:W-:Y:S02]  /*7660*/  IADD3 R32, P2, R42, R153, RZ ;  /* 0x000000992a207210 */ /* 0x000fe40007f5e0ff */
[----:B------:R-:W-:Y:S02]  /*7670*/  LEA.HI.X.SX32 R25, R14, R233, 0x1, P4 ;  /* 0x000000e90e197211 */ /* 0x000fe400020f0eff */
[----:B------:R-:W-:Y:S02]  /*7680*/  IADD3 R34, P4, R44, R153, RZ ;  /* 0x000000992c227210 */ /* 0x000fe40007f9e0ff */
[----:B------:R-:W-:Y:S02]  /*7690*/  LEA.HI.X.SX32 R27, R36, R233, 0x1, P3 ;  /* 0x000000e9241b7211 */ /* 0x000fe400018f0eff */
[----:B------:R-:W-:Y:S01]  /*76a0*/  LEA.HI R100, R3, 0x2e, RZ, 0x1a ;  /* 0x0000002e03647811 */ /* 0x000fe200078fd0ff */
[----:B------:R-:W-:Y:S01]  /*76b0*/  STG.E.U8 desc[UR18][R4.64], R151 ;  /* 0x0000009704007986 */ /* 0x000fe2000c101112 */
[----:B------:R-:W-:-:S02]  /*76c0*/  IADD3 R36, P3, R46, R153, RZ ;  /* 0x000000992e247210 */ /* 0x000fc40007f7e0ff */
[----:B------:R-:W-:Y:S01]  /*76d0*/  LEA.HI.X.SX32 R29, R38, R233, 0x1, P6 ;  /* 0x000000e9261d7211 */ /* 0x000fe200030f0eff */
[----:B------:R-:W-:Y:S01]  /*76e0*/  STG.E.U8 desc[UR18][R6.64], R155 ;  /* 0x0000009b06007986 */ /* 0x000fe2000c101112 */
[----:B------:R-:W-:Y:S01]  /*76f0*/  IADD3 R38, P6, R48, R153, RZ ;  /* 0x0000009930267210 */ /* 0x000fe20007fde0ff */
[----:B------:R-:W-:Y:S01]  /*7700*/  IMAD R100, R100, R17, RZ ;  /* 0x0000001164647224 */ /* 0x000fe200078e02ff */
[----:B------:R-:W-:Y:S01]  /*7710*/  LEA.HI.X.SX32 R31, R40, R233, 0x1, P5 ;  /* 0x000000e9281f7211 */ /* 0x000fe200028f0eff */
[----:B------:R-:W-:Y:S01]  /*7720*/  STG.E.U8 desc[UR18][R8.64], R173 ;  /* 0x000000ad08007986 */ /* 0x000fe2000c101112 */
[----:B------:R-:W-:Y:S02]  /*7730*/  IADD3 R40, P5, R16, R153, RZ ;  /* 0x0000009910287210 */ /* 0x000fe40007fbe0ff */
[----:B------:R-:W-:Y:S01]  /*7740*/  LEA.HI.X.SX32 R33, R42, R233, 0x1, P2 ;  /* 0x000000e92a217211 */ /* 0x000fe200010f0eff */
[----:B------:R-:W-:Y:S01]  /*7750*/  STG.E.U8 desc[UR18][R10.64], R179 ;  /* 0x000000b30a007986 */ /* 0x000fe2000c101112 */
[----:B------:R-:W-:-:S02]  /*7760*/  IADD3 R42, P2, R52, R153, RZ ;  /* 0x00000099342a7210 */ /* 0x000fc40007f5e0ff */
[----:B------:R-:W-:Y:S01]  /*7770*/  LEA.HI.X.SX32 R35, R44, R233, 0x1, P4 ;  /* 0x000000e92c237211 */ /* 0x000fe200020f0eff */
[----:B------:R-:W0:Y:S01]  /*7780*/  LDS.128 R4, [R118] ;  /* 0x0000000076047984 */ /* 0x000e220000000c00 */
[----:B------:R-:W-:Y:S02]  /*7790*/  IADD3 R44, P4, R54, R153, RZ ;  /* 0x00000099362c7210 */ /* 0x000fe40007f9e0ff */
[----:B------:R-:W-:Y:S01]  /*77a0*/  LEA.HI.X.SX32 R37, R46, R233, 0x1, P3 ;  /* 0x000000e92e257211 */ /* 0x000fe200018f0eff */
[----:B------:R-:W-:Y:S01]  /*77b0*/  STG.E.U8 desc[UR18][R12.64], R141 ;  /* 0x0000008d0c007986 */ /* 0x000fe2000c101112 */
[----:B------:R-:W-:Y:S02]  /*77c0*/  IADD3 R46, P3, R56, R153, RZ ;  /* 0x00000099382e7210 */ /* 0x000fe40007f7e0ff */
[----:B------:R-:W-:Y:S01]  /*77d0*/  LEA.HI.X.SX32 R39, R48, R233, 0x1, P6 ;  /* 0x000000e930277211 */ /* 0x000fe200030f0eff */
[----:B------:R-:W-:Y:S01]  /*77e0*/  STG.E.U8 desc[UR18][R18.64], R149 ;  /* 0x0000009512007986 */ /* 0x000fe2000c101112 */
[----:B------:R-:W-:-:S02]  /*77f0*/  IADD3 R48, P6, R58, R153, RZ ;  /* 0x000000993a307210 */ /* 0x000fc40007fde0ff */
[----:B------:R-:W-:Y:S01]  /*7800*/  LEA.HI.X.SX32 R41, R16, R233, 0x1, P5 ;  /* 0x000000e910297211 */ /* 0x000fe200028f0eff */
[----:B------:R-:W-:Y:S01]  /*7810*/  STG.E.U8 desc[UR18][R22.64], R161 ;  /* 0x000000a116007986 */ /* 0x000fe2000c101112 */
[----:B------:R-:W-:Y:S02]  /*7820*/  IADD3 R50, P5, R60, R153, RZ ;  /* 0x000000993c327210 */ /* 0x000fe40007fbe0ff */
[----:B------:R-:W-:Y:S01]  /*7830*/  LEA.HI.X.SX32 R43, R52, R233, 0x1, P2 ;  /* 0x000000e9342b7211 */ /* 0x000fe200010f0eff */
[----:B------:R-:W-:Y:S01]  /*7840*/  STG.E.U8 desc[UR18][R24.64], R171 ;  /* 0x000000ab18007986 */ /* 0x000fe2000c101112 */
[----:B------:R-:W-:Y:S02]  /*7850*/  LEA.HI R102, R3, 0x3e, RZ, 0x1a ;  /* 0x0000003e03667811 */ /* 0x000fe400078fd0ff */
[----:B------:R-:W-:Y:S01]  /*7860*/  IADD3 R52, P2, R62, R153, RZ ;  /* 0x000000993e347210 */ /* 0x000fe20007f5e0ff */
[----:B------:R-:W-:Y:S01]  /*7870*/  STG.E.U8 desc[UR18][R26.64], R139 ;  /* 0x0000008b1a007986 */ /* 0x000fe2000c101112 */
[----:B------:R-:W-:Y:S01]  /*7880*/  LEA.HI.X.SX32 R45, R54, R233, 0x1, P4 ;  /* 0x000000e9362d7211 */ /* 0x000fe200020f0eff */
[----:B------:R-:W-:Y:S01]  /*7890*/  IMAD R102, R102, R17, RZ ;  /* 0x0000001166667224 */ /* 0x000fe200078e02ff */
[----:B------:R-:W-:Y:S01]  /*78a0*/  IADD3 R54, P4, R64, R153, RZ ;  /* 0x0000009940367210 */ /* 0x000fe20007f9e0ff */
[----:B------:R-:W-:Y:S01]  /*78b0*/  STG.E.U8 desc[UR18][R28.64], R147 ;  /* 0x000000931c007986 */ /* 0x000fe2000c101112 */
[----:B------:R-:W-:-:S02]  /*78c0*/  LEA.HI.X.SX32 R47, R56, R233, 0x1, P3 ;  /* 0x000000e9382f7211 */ /* 0x000fc400018f0eff */
[----:B------:R-:W-:Y:S01]  /*78d0*/  IADD3 R56, P3, R100, R153, RZ ;  /* 0x0000009964387210 */ /* 0x000fe20007f7e0ff */
[----:B------:R-:W-:Y:S01]  /*78e0*/  STG.E.U8 desc[UR18][R30.64], R159 ;  /* 0x0000009f1e007986 */ /* 0x000fe2000c101112 */
[----:B------:R-:W-:Y:S02]  /*78f0*/  LEA.HI.X.SX32 R49, R58, R233, 0x1, P6 ;  /* 0x000000e93a317211 */ /* 0x000fe400030f0eff */
[----:B------:R-:W-:Y:S01]  /*7900*/  IADD3 R58, P6, R94, R153, RZ ;  /* 0x000000995e3a7210 */ /* 0x000fe20007fde0ff */
[----:B------:R-:W-:Y:S01]  /*7910*/  STG.E.U8 desc[UR18][R32.64], R169 ;  /* 0x000000a920007986 */ /* 0x000fe2000c101112 */
[----:B------:R-:W-:Y:S02]  /*7920*/  LEA.HI.X.SX32 R51, R60, R233, 0x1, P5 ;  /* 0x000000e93c337211 */ /* 0x000fe400028f0eff */
[----:B------:R-:W-:Y:S01]  /*7930*/  IADD3 R60, P5, R76, R153, RZ ;  /* 0x000000994c3c7210 */ /* 0x000fe20007fbe0ff */
[----:B------:R0:W-:Y:S01]  /*7940*/  STG.E.U8 desc[UR18][R34.64], R137 ;  /* 0x0000008922007986 */ /* 0x0001e2000c101112 */
        /* <DEDUP_REMOVED lines=47> */
[----:B------:R1:W-:Y:S01]  /*7c40*/  STG.E.U8 desc[UR18][R14.64], R119 ;  /* 0x000000770e007986 */ /* 0x0003e2000c101112 */
        /* <DEDUP_REMOVED lines=34> */
[----:B0-----:R-:W-:Y:S01]  /*7e70*/  PRMT R35, R4, 0x7770, RZ ;  /* 0x0000777004237816 */ /* 0x001fe200000000ff */
[----:B------:R-:W-:Y:S01]  /*7e80*/  STG.E.U8 desc[UR18][R84.64], R183 ;  /* 0x000000b754007986 */ /* 0x000fe2000c101112 */
[----:B------:R-:W-:Y:S02]  /*7e90*/  IADD3 R112, P3, R128, R153, RZ ;  /* 0x0000009980707210 */ /* 0x000fe40007f7e0ff */
[----:B------:R-:W-:Y:S01]  /*7ea0*/  LEA.HI.X.SX32 R105, R114, R233, 0x1, P6 ;  /* 0x000000e972697211 */ /* 0x000fe200030f0eff */
[----:B------:R-:W-:Y:S01]  /*7eb0*/  STG.E.U8 desc[UR18][R86.64], R195 ;  /* 0x000000c356007986 */ /* 0x000fe2000c101112 */
[C---:B------:R-:W-:Y:S02]  /*7ec0*/  PRMT R11, R5.reuse, 0x7773, RZ ;  /* 0x00007773050b7816 */ /* 0x040fe400000000ff */
[C---:B------:R-:W-:Y:S01]  /*7ed0*/  PRMT R19, R5.reuse, 0x7772, RZ ;  /* 0x0000777205137816 */ /* 0x040fe200000000ff */
[----:B------:R-:W-:Y:S01]  /*7ee0*/  STG.E.U8 desc[UR18][R88.64], R209 ;  /* 0x000000d158007986 */ /* 0x000fe2000c101112 */
[----:B------:R-:W-:-:S02]  /*7ef0*/  PRMT R27, R5, 0x7771, RZ ;  /* 0x00007771051b7816 */ /* 0x000fc400000000ff */
[----:B------:R-:W-:Y:S01]  /*7f00*/  PRMT R33, R5, 0x7770, RZ ;  /* 0x0000777005217816 */ /* 0x000fe200000000ff */
[----:B------:R-:W-:Y:S01]  /*7f10*/  STG.E.U8 desc[UR18][R90.64], R223 ;  /* 0x000000df5a007986 */ /* 0x000fe2000c101112 */
[----:B------:R-:W-:Y:S02]  /*7f20*/  IADD3 R114, P6, R130, R153, RZ ;  /* 0x0000009982727210 */ /* 0x000fe40007fde0ff */
[----:B------:R-:W-:Y:S01]  /*7f30*/  LEA.HI.X.SX32 R107, R120, R233, 0x1, P5 ;  /* 0x000000e9786b7211 */ /* 0x000fe200028f0eff */
[----:B------:R-:W-:Y:S01]  /*7f40*/  STG.E.U8 desc[UR18][R94.64], R181 ;  /* 0x000000b55e007986 */ /* 0x000fe2000c101112 */
[----:B------:R-:W-:Y:S02]  /*7f50*/  PRMT R31, R6, 0x7770, RZ ;  /* 0x00007770061f7816 */ /* 0x000fe400000000ff */
[C---:B------:R-:W-:Y:S01]  /*7f60*/  PRMT R5, R7.reuse, 0x7773, RZ ;  /* 0x0000777307057816 */ /* 0x040fe200000000ff */
[----:B------:R-:W-:Y:S01]  /*7f70*/  STG.E.U8 desc[UR18][R96.64], R193 ;  /* 0x000000c160007986 */ /* 0x000fe2000c101112 */
[----:B-1----:R-:W-:-:S02]  /*7f80*/  PRMT R15, R7, 0x7772, RZ ;  /* 0x00007772070f7816 */ /* 0x002fc400000000ff */
[C---:B------:R-:W-:Y:S01]  /*7f90*/  PRMT R23, R7.reuse, 0x7771, RZ ;  /* 0x0000777107177816 */ /* 0x040fe200000000ff */
[----:B------:R-:W-:Y:S01]  /*7fa0*/  STG.E.U8 desc[UR18][R98.64], R207 ;  /* 0x000000cf62007986 */ /* 0x000fe2000c101112 */
[----:B------:R-:W-:Y:S02]  /*7fb0*/  IADD3 R120, P5, R148, R153, RZ ;  /* 0x0000009994787210 */ /* 0x000fe40007fbe0ff */
[----:B------:R-:W-:Y:S01]  /*7fc0*/  LEA.HI.X.SX32 R109, R122, R233, 0x1, P2 ;  /* 0x000000e97a6d7211 */ /* 0x000fe200010f0eff */
[----:B------:R-:W-:Y:S01]  /*7fd0*/  STG.E.U8 desc[UR18][R100.64], R221 ;  /* 0x000000dd64007986 */ /* 0x000fe2000c101112 */
[----:B------:R-:W-:Y:S02]  /*7fe0*/  PRMT R7, R7, 0x7770, RZ ;  /* 0x0000777007077816 */ /* 0x000fe400000000ff */
[----:B------:R-:W-:Y:S01]  /*7ff0*/  IADD3 R122, P2, R132, R153, RZ ;  /* 0x00000099847a7210 */ /* 0x000fe20007f5e0ff */
[----:B------:R0:W-:Y:S01]  /*8000*/  STG.E.U8 desc[UR18][R102.64], R35 ;  /* 0x0000002366007986 */ /* 0x0001e2000c101112 */
[----:B------:R-:W-:-:S02]  /*8010*/  LEA.HI.X.SX32 R111, R124, R233, 0x1, P4 ;  /* 0x000000e97c6f7211 */ /* 0x000fc400020f0eff */
[----:B------:R-:W-:Y:S01]  /*8020*/  PRMT R29, R4, 0x7771, RZ ;  /* 0x00007771041d7816 */ /* 0x000fe200000000ff */
[----:B------:R1:W-:Y:S01]  /*8030*/  STG.E.U8 desc[UR18][R104.64], R33 ;  /* 0x0000002168007986 */ /* 0x0003e2000c101112 */
[----:B------:R-:W-:Y:S02]  /*8040*/  IADD3 R124, P4, R134, R153, RZ ;  /* 0x00000099867c7210 */ /* 0x000fe40007f9e0ff */
[----:B------:R-:W-:Y:S01]  /*8050*/  LEA.HI.X.SX32 R113, R128, R233, 0x1, P3 ;  /* 0x000000e980717211 */ /* 0x000fe200018f0eff */
[----:B------:R1:W-:Y:S01]  /*8060*/  STG.E.U8 desc[UR18][R106.64], R31 ;  /* 0x0000001f6a007986 */ /* 0x0003e2000c101112 */
[----:B------:R-:W-:Y:S02]  /*8070*/  IADD3 R126, P3, R138, R153, RZ ;  /* 0x000000998a7e7210 */ /* 0x000fe40007f7e0ff */
[----:B------:R-:W-:Y:S01]  /*8080*/  LEA.HI.X.SX32 R115, R130, R233, 0x1, P6 ;  /* 0x000000e982737211 */ /* 0x000fe200030f0eff */
[----:B------:R1:W-:Y:S01]  /*8090*/  STG.E.U8 desc[UR18][R108.64], R7 ;  /* 0x000000076c007986 */ /* 0x0003e2000c101112 */
[----:B------:R-:W-:Y:S01]  /*80a0*/  PRMT R25, R6, 0x7771, RZ ;  /* 0x0000777106197816 */ /* 0x000fe200000000ff */
[----:B0-----:R-:W0:Y:S01]  /*80b0*/  LDC.64 R34, c[0x0][0x230] ;  /* 0x00008c00ff227b82 */ /* 0x001e220000000a00 */
[----:B------:R-:W-:Y:S01]  /*80c0*/  IADD3 R128, P6, R136, R153, RZ ;  /* 0x0000009988807210 */ /* 0x000fe20007fde0ff */
[----:B------:R1:W-:Y:S01]  /*80d0*/  STG.E.U8 desc[UR18][R110.64], R29 ;  /* 0x0000001d6e007986 */ /* 0x0003e2000c101112 */
[----:B------:R-:W-:-:S02]  /*80e0*/  LEA.HI.X.SX32 R121, R148, R233, 0x1, P5 ;  /* 0x000000e994797211 */ /* 0x000fc400028f0eff */
[----:B------:R-:W-:Y:S01]  /*80f0*/  IADD3 R130, P5, R140, R153, RZ ;  /* 0x000000998c827210 */ /* 0x000fe20007fbe0ff */
[----:B------:R1:W-:Y:S01]  /*8100*/  STG.E.U8 desc[UR18][R112.64], R27 ;  /* 0x0000001b70007986 */ /* 0x0003e2000c101112 */
[----:B------:R-:W-:Y:S02]  /*8110*/  LEA.HI.X.SX32 R123, R132, R233, 0x1, P2 ;  /* 0x000000e9847b7211 */ /* 0x000fe400010f0eff */
[----:B------:R-:W-:Y:S01]  /*8120*/  PRMT R21, R4, 0x7772, RZ ;  /* 0x0000777204157816 */ /* 0x000fe200000000ff */
[----:B------:R1:W-:Y:S01]  /*8130*/  STG.E.U8 desc[UR18][R114.64], R25 ;  /* 0x0000001972007986 */ /* 0x0003e2000c101112 */
[----:B------:R-:W-:Y:S02]  /*8140*/  IADD3 R132, P2, R142, R153, RZ ;  /* 0x000000998e847210 */ /* 0x000fe40007f5e0ff */
[----:B------:R-:W-:Y:S01]  /*8150*/  LEA.HI.X.SX32 R125, R134, R233, 0x1, P4 ;  /* 0x000000e9867d7211 */ /* 0x000fe200020f0eff */
[----:B------:R1:W-:Y:S01]  /*8160*/  STG.E.U8 desc[UR18][R120.64], R23 ;  /* 0x0000001778007986 */ /* 0x0003e2000c101112 */
[----:B------:R-:W-:-:S02]  /*8170*/  IADD3 R134, P4, R150, R153, RZ ;  /* 0x0000009996867210 */ /* 0x000fc40007f9e0ff */
[----:B------:R-:W-:Y:S01]  /*8180*/  LEA.HI.X.SX32 R127, R138, R233, 0x1, P3 ;  /* 0x000000e98a7f7211 */ /* 0x000fe200018f0eff */
[----:B------:R1:W-:Y:S01]  /*8190*/  STG.E.U8 desc[UR18][R122.64], R21 ;  /* 0x000000157a007986 */ /* 0x0003e2000c101112 */
[----:B------:R-:W-:Y:S02]  /*81a0*/  PRMT R17, R6, 0x7772, RZ ;  /* 0x0000777206117816 */ /* 0x000fe400000000ff */
[----:B------:R-:W-:Y:S01]  /*81b0*/  IADD3 R152, P3, R154, R153, RZ ;  /* 0x000000999a987210 */ /* 0x000fe20007f7e0ff */
[----:B------:R1:W-:Y:S01]  /*81c0*/  STG.E.U8 desc[UR18][R124.64], R19 ;  /* 0x000000137c007986 */ /* 0x0003e2000c101112 */
[-C--:B------:R-:W-:Y:S02]  /*81d0*/  LEA.HI.X.SX32 R129, R136, R233.reuse, 0x1, P6 ;  /* 0x000000e988817211 */ /* 0x080fe400030f0eff */
[-C--:B------:R-:W-:Y:S01]  /*81e0*/  LEA.HI.X.SX32 R131, R140, R233.reuse, 0x1, P5 ;  /* 0x000000e98c837211 */ /* 0x080fe200028f0eff */
[----:B------:R1:W-:Y:S01]  /*81f0*/  STG.E.U8 desc[UR18][R126.64], R17 ;  /* 0x000000117e007986 */ /* 0x0003e2000c101112 */
[----:B------:R-:W-:Y:S01]  /*8200*/  PRMT R13, R4, 0x7773, RZ ;  /* 0x00007773040d7816 */ /* 0x000fe200000000ff */
[----:B------:R-:W-:Y:S01]  /*8210*/  IMAD.HI R4, R2, 0x4, RZ ;  /* 0x0000000402047827 */ /* 0x000fe200078e02ff */
[-C--:B------:R-:W-:Y:S01]  /*8220*/  LEA.HI.X.SX32 R133, R142, R233.reuse, 0x1, P2 ;  /* 0x000000e98e857211 */ /* 0x080fe200010f0eff */
[----:B------:R1:W-:Y:S01]  /*8230*/  STG.E.U8 desc[UR18][R128.64], R15 ;  /* 0x0000000f80007986 */ /* 0x0003e2000c101112 */
[----:B------:R-:W-:-:S02]  /*8240*/  LEA.HI.X.SX32 R135, R150, R233, 0x1, P4 ;  /* 0x000000e996877211 */ /* 0x000fc400020f0eff */
[----:B------:R-:W-:Y:S01]  /*8250*/  PRMT R9, R6, 0x7773, RZ ;  /* 0x0000777306097816 */ /* 0x000fe200000000ff */
[----:B------:R1:W-:Y:S01]  /*8260*/  STG.E.U8 desc[UR18][R130.64], R13 ;  /* 0x0000000d82007986 */ /* 0x0003e2000c101112 */
[----:B------:R-:W-:Y:S02]  /*8270*/  LEA.HI.X.SX32 R153, R154, R233, 0x1, P3 ;  /* 0x000000e99a997211 */ /* 0x000fe400018f0eff */
[C---:B------:R-:W-:Y:S01]  /*8280*/  LOP3.LUT P2, RZ, R3.reuse, 0x40, RZ, 0xc0, !PT ;  /* 0x0000004003ff7812 */ /* 0x040fe2000784c0ff */
[----:B------:R1:W-:Y:S01]  /*8290*/  STG.E.U8 desc[UR18][R132.64], R11 ;  /* 0x0000000b84007986 */ /* 0x0003e2000c101112 */
[----:B------:R-:W-:-:S03]  /*82a0*/  IMAD.SHL.U32 R3, R3, 0x2, RZ ;  /* 0x0000000203037824 */ /* 0x000fc600078e00ff */
[----:B------:R1:W-:Y:S02]  /*82b0*/  STG.E.U8 desc[UR18][R134.64], R9 ;  /* 0x0000000986007986 */ /* 0x0003e4000c101112 */
[----:B------:R-:W-:Y:S01]  /*82c0*/  LOP3.LUT R6, R3, 0xf8, RZ, 0xc0, !PT ;  /* 0x000000f803067812 */ /* 0x000fe200078ec0ff */
[----:B------:R-:W-:Y:S01]  /*82d0*/  IMAD.SHL.U32 R3, R2, 0x4, RZ ;  /* 0x0000000402037824 */ /* 0x000fe200078e00ff */
[----:B------:R1:W-:Y:S01]  /*82e0*/  STG.E.U8 desc[UR18][R152.64], R5 ;  /* 0x0000000598007986 */ /* 0x0003e2000c101112 */
[----:B------:R-:W-:Y:S03]  /*82f0*/  BAR.SYNC.DEFER_BLOCKING 0x0 ;  /* 0x0000000000007b1d */ /* 0x000fe60000010000 */
[----:B0-----:R-:W-:-:S04]  /*8300*/  IADD3 R2, P0, P1, R3, UR6, R34 ;  /* 0x0000000603027c10 */ /* 0x001fc8000f91e022 */
[----:B------:R-:W-:Y:S01]  /*8310*/  IADD3.X R3, R4, UR5, R35, P0, P1 ;  /* 0x0000000504037c10 */ /* 0x000fe200087e2423 */
[----:B------:R1:W-:Y:S01]  /*8320*/  STS.64 [R6+UR16], R116 ;  /* 0x0000007406007988 */ /* 0x0003e20008000a10 */
[----:B------:R-:W-:Y:S06]  /*8330*/  BAR.SYNC.DEFER_BLOCKING 0x0 ;  /* 0x0000000000007b1d */ /* 0x000fec0000010000 */
[----:B------:R-:W-:Y:S05]  /*8340*/  @P2 EXIT ;  /* 0x000000000000294d */ /* 0x000fea0003800000 */
[----:B-1----:R-:W0:Y:S04]  /*8350*/  LDS R5, [R0] ;  /* 0x0000000000057984 */ /* 0x002e280000000800 */
[----:B0-----:R-:W-:Y:S01]  /*8360*/  STG.E desc[UR18][R2.64], R5 ;  /* 0x0000000502007986 */ /* 0x001fe2000c101912 */
[----:B------:R-:W-:Y:S05]  /*8370*/  EXIT ;  /* 0x000000000000794d */ /* 0x000fea0003800000 */
.L_x_2:
[----:B------:R-:W-:-:S00]  /*8380*/  BRA `(.L_x_2) ;  /* 0xfffffffc00fc7947 */ /* 0x000fc0000383ffff */
[----:B------:R-:W-:-:S00]  /*8390*/  NOP ;  /* 0x0000000000007918 */ /* 0x000fc00000000000 */
        /* <DEDUP_REMOVED lines=14> */
.L_x_3:


//--------------------- .nv.global.init           --------------------------
	.section	.nv.global.init,"aw",@progbits
.nv.global.init:
	.type		_$_str,@object
	.size		_$_str,(.L_0 - _$_str)
_$_str:
        /*0000*/ 	.byte	0x5f, 0x5f, 0x43, 0x55, 0x44, 0x41, 0x5f, 0x46, 0x54, 0x5a, 0x00
.L_0:


//--------------------- .nv.shared.attn_fwd       --------------------------
	.section	.nv.shared.attn_fwd,"aw",@nobits
	.sectionflags	@""
	.align	16
	.zero		1024


//--------------------- .nv.shared.reserved.0     --------------------------
	.section	.nv.shared.reserved.0,"aw",@nobits
	.weak		__nv_reservedSMEM_offset_0_alias
	.size		__nv_reservedSMEM_offset_0_alias, 0, 0
	.other		__nv_reservedSMEM_offset_0_alias,@"STO_CUDA_RESERVED_SHARED STV_DEFAULT"
__nv_reservedSMEM_offset_0_alias:
	.zero		0


//--------------------- .nv.constant0.attn_fwd    --------------------------
	.section	.nv.constant0.attn_fwd,"a",@progbits
	.sectionflags	@""
	.align	4
.nv.constant0.attn_fwd:
	.zero		664


//--------------------- SYMBOLS --------------------------

	.type		.nv.reservedSmem.offset0,@object
	.size		.nv.reservedSmem.offset0,0x4
